//
// Generated by NVIDIA NVVM Compiler
//
// Compiler Build ID: CL-36424714
// Cuda compilation tools, release 13.0, V13.0.88
// Based on NVVM 20.0.0
//

.version 9.0
.target sm_100
.address_size 64

	// .globl	_Z4convPaS_S_
// _ZZ4convPaS_S_E7s_input has been demoted
// _ZZ4convPaS_S_E8s_filter has been demoted
// _ZZ4convPaS_S_E8s_output has been demoted
// _ZZ8winogradPaPsS_E10input_smem has been demoted
// _ZZ8winogradPaPsS_E3Btd has been demoted
// _ZZ8winogradPaPsS_E4BtdB has been demoted
// _ZZ8winogradPaPsS_E1I has been demoted
// _ZZ7paddingPaS_E8s_output has been demoted

.visible .entry _Z4convPaS_S_(
	.param .u64 .ptr .align 1 _Z4convPaS_S__param_0,
	.param .u64 .ptr .align 1 _Z4convPaS_S__param_1,
	.param .u64 .ptr .align 1 _Z4convPaS_S__param_2
)
{
	.reg .pred 	%p<38>;
	.reg .b16 	%rs<85>;
	.reg .b32 	%r<395>;
	.reg .b64 	%rd<41>;
	// demoted variable
	.shared .align 1 .b8 _ZZ4convPaS_S_E7s_input[9792];
	// demoted variable
	.shared .align 1 .b8 _ZZ4convPaS_S_E8s_filter[144];
	// demoted variable
	.shared .align 4 .b8 _ZZ4convPaS_S_E8s_output[2048];
	ld.param.u64 	%rd7, [_Z4convPaS_S__param_0];
	ld.param.u64 	%rd8, [_Z4convPaS_S__param_1];
	ld.param.u64 	%rd9, [_Z4convPaS_S__param_2];
	cvta.to.global.u64 	%rd1, %rd8;
	cvta.to.global.u64 	%rd2, %rd7;
	cvta.to.global.u64 	%rd3, %rd9;
	mov.u32 	%r1, %tid.x;
	mov.u32 	%r2, %ntid.x;
	mov.u32 	%r3, %tid.y;
	mad.lo.s32 	%r389, %r2, %r3, %r1;
	mov.u32 	%r5, %ctaid.x;
	mov.u32 	%r6, %ntid.y;
	mul.lo.s32 	%r7, %r2, %r6;
	setp.gt.u32 	%p1, %r389, 9791;
	@%p1 bra 	$L__BB0_7;
	add.s32 	%r118, %r389, %r7;
	max.u32 	%r119, %r118, 9792;
	setp.lt.u32 	%p2, %r118, 9792;
	selp.u32 	%r120, 1, 0, %p2;
	add.s32 	%r121, %r118, %r120;
	sub.s32 	%r122, %r119, %r121;
	div.u32 	%r123, %r122, %r7;
	add.s32 	%r8, %r123, %r120;
	and.b32  	%r124, %r8, 3;
	setp.eq.s32 	%p3, %r124, 3;
	mov.u32 	%r363, %r389;
	@%p3 bra 	$L__BB0_4;
	add.s32 	%r125, %r8, 1;
	and.b32  	%r126, %r125, 3;
	neg.s32 	%r361, %r126;
	mov.u32 	%r363, %r389;
$L__BB0_3:
	.pragma "nounroll";
	mov.u32 	%r127, _ZZ4convPaS_S_E7s_input;
	add.s32 	%r128, %r127, %r363;
	mov.b16 	%rs20, 0;
	st.shared.u8 	[%r128], %rs20;
	add.s32 	%r363, %r363, %r7;
	add.s32 	%r361, %r361, 1;
	setp.ne.s32 	%p4, %r361, 0;
	@%p4 bra 	$L__BB0_3;
$L__BB0_4:
	setp.lt.u32 	%p5, %r8, 3;
	@%p5 bra 	$L__BB0_7;
	shl.b32 	%r15, %r7, 2;
	mov.u32 	%r129, _ZZ4convPaS_S_E7s_input;
	add.s32 	%r16, %r129, %r7;
	shl.b32 	%r130, %r7, 1;
	add.s32 	%r17, %r129, %r130;
	mad.lo.s32 	%r18, %r7, 3, %r129;
$L__BB0_6:
	add.s32 	%r132, %r129, %r363;
	mov.b16 	%rs21, 0;
	st.shared.u8 	[%r132], %rs21;
	add.s32 	%r133, %r16, %r363;
	st.shared.u8 	[%r133], %rs21;
	add.s32 	%r134, %r17, %r363;
	st.shared.u8 	[%r134], %rs21;
	add.s32 	%r135, %r18, %r363;
	st.shared.u8 	[%r135], %rs21;
	add.s32 	%r363, %r363, %r15;
	setp.lt.u32 	%p6, %r363, 9792;
	@%p6 bra 	$L__BB0_6;
$L__BB0_7:
	setp.gt.u32 	%p7, %r389, 143;
	@%p7 bra 	$L__BB0_14;
	shr.u32 	%r136, %r5, 1;
	mul.lo.s32 	%r19, %r136, 144;
	add.s32 	%r137, %r389, %r7;
	max.u32 	%r138, %r137, 144;
	setp.lt.u32 	%p8, %r137, 144;
	selp.u32 	%r139, 1, 0, %p8;
	add.s32 	%r140, %r137, %r139;
	sub.s32 	%r141, %r138, %r140;
	div.u32 	%r142, %r141, %r7;
	add.s32 	%r20, %r142, %r139;
	and.b32  	%r143, %r20, 3;
	setp.eq.s32 	%p9, %r143, 3;
	mov.u32 	%r366, %r389;
	@%p9 bra 	$L__BB0_11;
	add.s32 	%r144, %r389, %r19;
	cvt.u64.u32 	%rd10, %r144;
	add.s64 	%rd40, %rd1, %rd10;
	add.s32 	%r145, %r20, 1;
	and.b32  	%r146, %r145, 3;
	neg.s32 	%r364, %r146;
	cvt.u64.u32 	%rd11, %r7;
	mov.u32 	%r366, %r389;
$L__BB0_10:
	.pragma "nounroll";
	ld.global.u8 	%rs22, [%rd40];
	mov.u32 	%r147, _ZZ4convPaS_S_E8s_filter;
	add.s32 	%r148, %r147, %r366;
	st.shared.u8 	[%r148], %rs22;
	add.s32 	%r366, %r366, %r7;
	add.s64 	%rd40, %rd40, %rd11;
	add.s32 	%r364, %r364, 1;
	setp.ne.s32 	%p10, %r364, 0;
	@%p10 bra 	$L__BB0_10;
$L__BB0_11:
	setp.lt.u32 	%p11, %r20, 3;
	@%p11 bra 	$L__BB0_14;
	shl.b32 	%r27, %r7, 2;
	mov.u32 	%r149, _ZZ4convPaS_S_E8s_filter;
	add.s32 	%r28, %r149, %r7;
	shl.b32 	%r150, %r7, 1;
	add.s32 	%r29, %r149, %r150;
	mul.lo.s32 	%r151, %r7, 3;
	add.s32 	%r30, %r149, %r151;
	add.s32 	%r371, %r366, %r19;
	add.s32 	%r374, %r371, %r7;
	add.s32 	%r373, %r371, %r150;
	add.s32 	%r372, %r371, %r151;
$L__BB0_13:
	cvt.u64.u32 	%rd12, %r371;
	add.s64 	%rd13, %rd1, %rd12;
	ld.global.u8 	%rs23, [%rd13];
	add.s32 	%r153, %r149, %r366;
	st.shared.u8 	[%r153], %rs23;
	cvt.u64.u32 	%rd14, %r374;
	add.s64 	%rd15, %rd1, %rd14;
	ld.global.u8 	%rs24, [%rd15];
	add.s32 	%r154, %r28, %r366;
	st.shared.u8 	[%r154], %rs24;
	cvt.u64.u32 	%rd16, %r373;
	add.s64 	%rd17, %rd1, %rd16;
	ld.global.u8 	%rs25, [%rd17];
	add.s32 	%r155, %r29, %r366;
	st.shared.u8 	[%r155], %rs25;
	cvt.u64.u32 	%rd18, %r372;
	add.s64 	%rd19, %rd1, %rd18;
	ld.global.u8 	%rs26, [%rd19];
	add.s32 	%r156, %r30, %r366;
	st.shared.u8 	[%r156], %rs26;
	add.s32 	%r366, %r366, %r27;
	add.s32 	%r374, %r374, %r27;
	add.s32 	%r373, %r373, %r27;
	add.s32 	%r372, %r372, %r27;
	add.s32 	%r371, %r371, %r27;
	setp.lt.u32 	%p12, %r366, 144;
	@%p12 bra 	$L__BB0_13;
$L__BB0_14:
	setp.gt.u32 	%p13, %r389, 511;
	@%p13 bra 	$L__BB0_21;
	add.s32 	%r157, %r389, %r7;
	max.u32 	%r158, %r157, 512;
	setp.lt.u32 	%p14, %r157, 512;
	selp.u32 	%r159, 1, 0, %p14;
	add.s32 	%r160, %r157, %r159;
	sub.s32 	%r161, %r158, %r160;
	div.u32 	%r162, %r161, %r7;
	add.s32 	%r37, %r162, %r159;
	and.b32  	%r163, %r37, 3;
	setp.eq.s32 	%p15, %r163, 3;
	mov.u32 	%r380, %r389;
	@%p15 bra 	$L__BB0_18;
	add.s32 	%r164, %r37, 1;
	and.b32  	%r165, %r164, 3;
	shl.b32 	%r166, %r389, 2;
	mov.u32 	%r167, _ZZ4convPaS_S_E8s_output;
	add.s32 	%r369, %r167, %r166;
	shl.b32 	%r39, %r7, 2;
	neg.s32 	%r368, %r165;
	mad.lo.s32 	%r168, %r6, %r165, %r3;
	mad.lo.s32 	%r380, %r2, %r168, %r1;
$L__BB0_17:
	.pragma "nounroll";
	mov.b32 	%r169, 0;
	st.shared.u32 	[%r369], %r169;
	add.s32 	%r369, %r369, %r39;
	add.s32 	%r368, %r368, 1;
	setp.ne.s32 	%p16, %r368, 0;
	@%p16 bra 	$L__BB0_17;
$L__BB0_18:
	setp.lt.u32 	%p17, %r37, 3;
	@%p17 bra 	$L__BB0_21;
	shl.b32 	%r47, %r7, 2;
	shl.b32 	%r170, %r380, 2;
	mov.u32 	%r171, _ZZ4convPaS_S_E8s_output;
	add.s32 	%r379, %r171, %r170;
	shl.b32 	%r49, %r7, 4;
	shl.b32 	%r50, %r7, 3;
	mul.lo.s32 	%r51, %r7, 12;
$L__BB0_20:
	mov.b32 	%r172, 0;
	st.shared.u32 	[%r379], %r172;
	add.s32 	%r173, %r379, %r47;
	st.shared.u32 	[%r173], %r172;
	add.s32 	%r174, %r379, %r50;
	st.shared.u32 	[%r174], %r172;
	add.s32 	%r175, %r379, %r51;
	st.shared.u32 	[%r175], %r172;
	add.s32 	%r380, %r380, %r47;
	add.s32 	%r379, %r379, %r49;
	setp.lt.u32 	%p18, %r380, 512;
	@%p18 bra 	$L__BB0_20;
$L__BB0_21:
	setp.gt.u32 	%p19, %r389, 8703;
	@%p19 bra 	$L__BB0_28;
	and.b32  	%r176, %r5, 1;
	mul.lo.s32 	%r62, %r176, 15;
	xor.b32  	%r63, %r176, 1;
	add.s32 	%r177, %r389, %r2;
	max.u32 	%r178, %r177, 8704;
	sub.s32 	%r179, %r178, %r177;
	setp.lt.u32 	%p20, %r177, 8704;
	selp.u32 	%r180, 1, 0, %p20;
	selp.s32 	%r181, -1, 0, %p20;
	add.s32 	%r182, %r179, %r181;
	div.u32 	%r183, %r182, %r2;
	add.s32 	%r64, %r183, %r180;
	and.b32  	%r184, %r64, 3;
	setp.eq.s32 	%p21, %r184, 3;
	mov.u32 	%r378, %r389;
	@%p21 bra 	$L__BB0_25;
	cvt.u16.u32 	%rs80, %r389;
	cvt.u16.u32 	%rs2, %r2;
	add.s32 	%r185, %r64, 1;
	and.b32  	%r186, %r185, 3;
	neg.s32 	%r376, %r186;
	mov.u32 	%r378, %r389;
$L__BB0_24:
	.pragma "nounroll";
	mul.hi.u16 	%rs27, %rs80, -3855;
	shr.u16 	%rs28, %rs27, 9;
	and.b32  	%r187, %r378, 31;
	mad.lo.s16 	%rs29, %rs28, -544, %rs80;
	shr.u16 	%rs30, %rs29, 5;
	cvt.u32.u16 	%r188, %rs30;
	cvt.u32.u16 	%r189, %rs28;
	add.s32 	%r190, %r62, %r188;
	shl.b32 	%r191, %r190, 5;
	mul.wide.u16 	%r192, %rs28, 1024;
	or.b32  	%r193, %r192, %r187;
	add.s32 	%r194, %r193, %r191;
	cvt.u64.u32 	%rd20, %r194;
	add.s64 	%rd21, %rd2, %rd20;
	ld.global.u8 	%rs31, [%rd21];
	add.s32 	%r195, %r63, %r188;
	mad.lo.s32 	%r196, %r189, -412, %r193;
	mad.lo.s32 	%r197, %r195, 34, %r196;
	mov.u32 	%r198, _ZZ4convPaS_S_E7s_input;
	add.s32 	%r199, %r198, %r197;
	st.shared.u8 	[%r199+1], %rs31;
	add.s32 	%r378, %r378, %r2;
	add.s16 	%rs80, %rs80, %rs2;
	add.s32 	%r376, %r376, 1;
	setp.ne.s32 	%p22, %r376, 0;
	@%p22 bra 	$L__BB0_24;
$L__BB0_25:
	setp.lt.u32 	%p23, %r64, 3;
	@%p23 bra 	$L__BB0_28;
	shl.b32 	%r200, %r2, 1;
	add.s32 	%r383, %r378, %r200;
	cvt.u16.u32 	%rs32, %r2;
	shl.b16 	%rs5, %rs32, 1;
	cvt.u16.u32 	%rs84, %r378;
	shl.b16 	%rs7, %rs32, 2;
	add.s16 	%rs83, %rs5, %rs84;
	mad.lo.s32 	%r382, %r2, 3, %r378;
	mul.lo.s16 	%rs9, %rs32, 3;
	add.s16 	%rs82, %rs9, %rs84;
	add.s32 	%r381, %r2, %r378;
	cvt.u16.u32 	%rs81, %r381;
$L__BB0_27:
	mul.hi.u16 	%rs33, %rs83, -3855;
	shr.u16 	%rs34, %rs33, 9;
	mul.lo.s16 	%rs35, %rs34, 544;
	sub.s16 	%rs36, %rs84, %rs35;
	mul.hi.u16 	%rs37, %rs82, -3855;
	shr.u16 	%rs38, %rs37, 9;
	mul.lo.s16 	%rs39, %rs38, 544;
	sub.s16 	%rs40, %rs84, %rs39;
	mul.hi.u16 	%rs41, %rs81, -3855;
	shr.u16 	%rs42, %rs41, 9;
	mul.hi.u16 	%rs43, %rs84, -3855;
	shr.u16 	%rs44, %rs43, 9;
	and.b32  	%r201, %r378, 31;
	mad.lo.s16 	%rs45, %rs44, -544, %rs84;
	shr.u16 	%rs46, %rs45, 5;
	cvt.u32.u16 	%r202, %rs46;
	cvt.u32.u16 	%r203, %rs44;
	add.s32 	%r204, %r62, %r202;
	shl.b32 	%r205, %r204, 5;
	mul.wide.u16 	%r206, %rs44, 1024;
	or.b32  	%r207, %r206, %r201;
	add.s32 	%r208, %r207, %r205;
	cvt.u64.u32 	%rd22, %r208;
	add.s64 	%rd23, %rd2, %rd22;
	ld.global.u8 	%rs47, [%rd23];
	add.s32 	%r209, %r63, %r202;
	mad.lo.s32 	%r210, %r203, -412, %r207;
	mad.lo.s32 	%r211, %r209, 34, %r210;
	mov.u32 	%r212, _ZZ4convPaS_S_E7s_input;
	add.s32 	%r213, %r212, %r211;
	st.shared.u8 	[%r213+1], %rs47;
	add.s32 	%r214, %r378, %r2;
	and.b32  	%r215, %r381, 31;
	mad.lo.s16 	%rs48, %rs42, -544, %rs81;
	shr.u16 	%rs49, %rs48, 5;
	cvt.u32.u16 	%r216, %rs49;
	cvt.u32.u16 	%r217, %rs42;
	add.s32 	%r218, %r62, %r216;
	shl.b32 	%r219, %r218, 5;
	mul.wide.u16 	%r220, %rs42, 1024;
	or.b32  	%r221, %r220, %r215;
	add.s32 	%r222, %r221, %r219;
	cvt.u64.u32 	%rd24, %r222;
	add.s64 	%rd25, %rd2, %rd24;
	ld.global.u8 	%rs50, [%rd25];
	add.s32 	%r223, %r63, %r216;
	mad.lo.s32 	%r224, %r217, -412, %r221;
	mad.lo.s32 	%r225, %r223, 34, %r224;
	add.s32 	%r226, %r212, %r225;
	st.shared.u8 	[%r226+1], %rs50;
	add.s32 	%r227, %r214, %r2;
	and.b32  	%r228, %r383, 31;
	add.s16 	%rs51, %rs5, %rs84;
	add.s16 	%rs52, %rs5, %rs36;
	shr.u16 	%rs53, %rs52, 5;
	cvt.u32.u16 	%r229, %rs53;
	mul.hi.u16 	%rs54, %rs51, -3855;
	shr.u16 	%rs55, %rs54, 9;
	cvt.u32.u16 	%r230, %rs55;
	add.s32 	%r231, %r62, %r229;
	shl.b32 	%r232, %r231, 5;
	mul.wide.u16 	%r233, %rs55, 1024;
	or.b32  	%r234, %r233, %r228;
	add.s32 	%r235, %r234, %r232;
	cvt.u64.u32 	%rd26, %r235;
	add.s64 	%rd27, %rd2, %rd26;
	ld.global.u8 	%rs56, [%rd27];
	add.s32 	%r236, %r63, %r229;
	mad.lo.s32 	%r237, %r230, -412, %r234;
	mad.lo.s32 	%r238, %r236, 34, %r237;
	add.s32 	%r239, %r212, %r238;
	st.shared.u8 	[%r239+1], %rs56;
	add.s32 	%r240, %r227, %r2;
	and.b32  	%r241, %r382, 31;
	add.s16 	%rs57, %rs9, %rs84;
	add.s16 	%rs58, %rs9, %rs40;
	shr.u16 	%rs59, %rs58, 5;
	cvt.u32.u16 	%r242, %rs59;
	mul.hi.u16 	%rs60, %rs57, -3855;
	shr.u16 	%rs61, %rs60, 9;
	cvt.u32.u16 	%r243, %rs61;
	add.s32 	%r244, %r62, %r242;
	shl.b32 	%r245, %r244, 5;
	mul.wide.u16 	%r246, %rs61, 1024;
	or.b32  	%r247, %r246, %r241;
	add.s32 	%r248, %r247, %r245;
	cvt.u64.u32 	%rd28, %r248;
	add.s64 	%rd29, %rd2, %rd28;
	ld.global.u8 	%rs62, [%rd29];
	add.s32 	%r249, %r63, %r242;
	mad.lo.s32 	%r250, %r243, -412, %r247;
	mad.lo.s32 	%r251, %r249, 34, %r250;
	add.s32 	%r252, %r212, %r251;
	st.shared.u8 	[%r252+1], %rs62;
	add.s32 	%r378, %r240, %r2;
	shl.b32 	%r253, %r2, 2;
	add.s32 	%r383, %r383, %r253;
	add.s16 	%rs84, %rs84, %rs7;
	add.s16 	%rs83, %rs83, %rs7;
	add.s32 	%r382, %r382, %r253;
	add.s16 	%rs82, %rs82, %rs7;
	add.s16 	%rs81, %rs81, %rs7;
	add.s32 	%r381, %r381, %r253;
	setp.lt.u32 	%p24, %r378, 8704;
	@%p24 bra 	$L__BB0_27;
$L__BB0_28:
	bar.sync 	0;
	setp.gt.u32 	%p25, %r389, 8191;
	@%p25 bra 	$L__BB0_31;
	mov.u32 	%r260, _ZZ4convPaS_S_E7s_input;
	mov.u32 	%r262, _ZZ4convPaS_S_E8s_filter;
	mov.u32 	%r267, _ZZ4convPaS_S_E8s_output;
	mov.u32 	%r385, %r389;
$L__BB0_30:
	and.b32  	%r254, %r385, 31;
	shr.u32 	%r255, %r385, 5;
	and.b32  	%r256, %r255, 15;
	shr.u32 	%r257, %r385, 9;
	mad.lo.s32 	%r258, %r256, 34, %r254;
	mad.lo.s32 	%r259, %r257, 612, %r258;
	add.s32 	%r261, %r260, %r259;
	mad.lo.s32 	%r263, %r257, 9, %r262;
	ld.shared.s8 	%rs63, [%r261+70];
	ld.shared.s8 	%rs64, [%r263+8];
	mul.wide.s16 	%r264, %rs64, %rs63;
	shl.b32 	%r265, %r385, 2;
	and.b32  	%r266, %r265, 2044;
	add.s32 	%r268, %r267, %r266;
	ld.shared.u8 	%r269, [%r263+3];
	ld.shared.u8 	%r270, [%r263+2];
	prmt.b32 	%r271, %r270, %r269, 0x3340U;
	ld.shared.u8 	%r272, [%r263+1];
	ld.shared.u8 	%r273, [%r263];
	prmt.b32 	%r274, %r273, %r272, 0x3340U;
	prmt.b32 	%r275, %r274, %r271, 0x5410U;
	ld.shared.u8 	%r276, [%r261+34];
	ld.shared.u8 	%r277, [%r261+2];
	prmt.b32 	%r278, %r277, %r276, 0x3340U;
	ld.shared.u8 	%r279, [%r261+1];
	ld.shared.u8 	%r280, [%r261];
	prmt.b32 	%r281, %r280, %r279, 0x3340U;
	prmt.b32 	%r282, %r281, %r278, 0x5410U;
	dp4a.s32.s32 	%r283, %r275, %r282, %r264;
	ld.shared.u8 	%r284, [%r263+7];
	ld.shared.u8 	%r285, [%r263+6];
	prmt.b32 	%r286, %r285, %r284, 0x3340U;
	ld.shared.u8 	%r287, [%r263+5];
	ld.shared.u8 	%r288, [%r263+4];
	prmt.b32 	%r289, %r288, %r287, 0x3340U;
	prmt.b32 	%r290, %r289, %r286, 0x5410U;
	ld.shared.u8 	%r291, [%r261+69];
	ld.shared.u8 	%r292, [%r261+68];
	prmt.b32 	%r293, %r292, %r291, 0x3340U;
	ld.shared.u8 	%r294, [%r261+36];
	ld.shared.u8 	%r295, [%r261+35];
	prmt.b32 	%r296, %r295, %r294, 0x3340U;
	prmt.b32 	%r297, %r296, %r293, 0x5410U;
	dp4a.s32.s32 	%r298, %r290, %r297, %r283;
	atom.shared.add.u32 	%r299, [%r268], %r298;
	add.s32 	%r385, %r385, %r7;
	setp.lt.u32 	%p26, %r385, 8192;
	@%p26 bra 	$L__BB0_30;
$L__BB0_31:
	setp.gt.u32 	%p27, %r389, 511;
	bar.sync 	0;
	@%p27 bra 	$L__BB0_38;
	shl.b32 	%r88, %r5, 9;
	add.s32 	%r300, %r389, %r2;
	max.u32 	%r301, %r300, 512;
	sub.s32 	%r302, %r301, %r300;
	setp.lt.u32 	%p28, %r300, 512;
	selp.u32 	%r303, 1, 0, %p28;
	selp.s32 	%r304, -1, 0, %p28;
	add.s32 	%r305, %r302, %r304;
	div.u32 	%r306, %r305, %r2;
	add.s32 	%r89, %r306, %r303;
	and.b32  	%r307, %r89, 3;
	setp.eq.s32 	%p29, %r307, 3;
	@%p29 bra 	$L__BB0_35;
	shl.b32 	%r308, %r389, 2;
	mov.u32 	%r309, _ZZ4convPaS_S_E8s_output;
	add.s32 	%r387, %r309, %r308;
	shl.b32 	%r91, %r2, 2;
	add.s32 	%r310, %r89, 1;
	and.b32  	%r311, %r310, 3;
	neg.s32 	%r386, %r311;
$L__BB0_34:
	.pragma "nounroll";
	and.b32  	%r312, %r389, 31;
	and.b32  	%r313, %r389, 480;
	ld.shared.u32 	%r314, [%r387];
	add.s32 	%r315, %r314, 16;
	shr.s32 	%r316, %r315, 5;
	setp.lt.s32 	%p30, %r316, -127;
	min.s32 	%r317, %r316, 127;
	cvt.u16.u32 	%rs65, %r317;
	xor.b16  	%rs66, %rs65, 128;
	selp.b16 	%rs67, 0, %rs66, %p30;
	add.s32 	%r318, %r88, %r313;
	add.s32 	%r319, %r318, %r312;
	cvt.s64.s32 	%rd30, %r319;
	add.s64 	%rd31, %rd3, %rd30;
	st.global.u8 	[%rd31], %rs67;
	add.s32 	%r389, %r389, %r2;
	add.s32 	%r387, %r387, %r91;
	add.s32 	%r386, %r386, 1;
	setp.ne.s32 	%p31, %r386, 0;
	@%p31 bra 	$L__BB0_34;
$L__BB0_35:
	setp.lt.u32 	%p32, %r89, 3;
	@%p32 bra 	$L__BB0_38;
	shl.b32 	%r320, %r2, 1;
	add.s32 	%r393, %r389, %r320;
	shl.b32 	%r101, %r2, 2;
	mad.lo.s32 	%r392, %r2, 3, %r389;
	add.s32 	%r391, %r2, %r389;
	shl.b32 	%r321, %r389, 2;
	mov.u32 	%r322, _ZZ4convPaS_S_E8s_output;
	add.s32 	%r390, %r322, %r321;
	shl.b32 	%r105, %r2, 4;
	shl.b32 	%r106, %r2, 3;
	mul.lo.s32 	%r107, %r2, 12;
$L__BB0_37:
	and.b32  	%r323, %r389, 31;
	and.b32  	%r324, %r389, 480;
	ld.shared.u32 	%r325, [%r390];
	add.s32 	%r326, %r325, 16;
	shr.s32 	%r327, %r326, 5;
	setp.lt.s32 	%p33, %r327, -127;
	min.s32 	%r328, %r327, 127;
	cvt.u16.u32 	%rs68, %r328;
	xor.b16  	%rs69, %rs68, 128;
	selp.b16 	%rs70, 0, %rs69, %p33;
	add.s32 	%r329, %r88, %r324;
	add.s32 	%r330, %r329, %r323;
	cvt.s64.s32 	%rd32, %r330;
	add.s64 	%rd33, %rd3, %rd32;
	st.global.u8 	[%rd33], %rs70;
	add.s32 	%r331, %r389, %r2;
	and.b32  	%r332, %r391, 31;
	and.b32  	%r333, %r391, 480;
	add.s32 	%r334, %r390, %r101;
	ld.shared.u32 	%r335, [%r334];
	add.s32 	%r336, %r335, 16;
	shr.s32 	%r337, %r336, 5;
	setp.lt.s32 	%p34, %r337, -127;
	min.s32 	%r338, %r337, 127;
	cvt.u16.u32 	%rs71, %r338;
	xor.b16  	%rs72, %rs71, 128;
	selp.b16 	%rs73, 0, %rs72, %p34;
	add.s32 	%r339, %r88, %r333;
	add.s32 	%r340, %r339, %r332;
	cvt.s64.s32 	%rd34, %r340;
	add.s64 	%rd35, %rd3, %rd34;
	st.global.u8 	[%rd35], %rs73;
	add.s32 	%r341, %r331, %r2;
	and.b32  	%r342, %r393, 31;
	and.b32  	%r343, %r393, 480;
	add.s32 	%r344, %r390, %r106;
	ld.shared.u32 	%r345, [%r344];
	add.s32 	%r346, %r345, 16;
	shr.s32 	%r347, %r346, 5;
	setp.lt.s32 	%p35, %r347, -127;
	min.s32 	%r348, %r347, 127;
	cvt.u16.u32 	%rs74, %r348;
	xor.b16  	%rs75, %rs74, 128;
	selp.b16 	%rs76, 0, %rs75, %p35;
	add.s32 	%r349, %r88, %r343;
	add.s32 	%r350, %r349, %r342;
	cvt.s64.s32 	%rd36, %r350;
	add.s64 	%rd37, %rd3, %rd36;
	st.global.u8 	[%rd37], %rs76;
	add.s32 	%r351, %r341, %r2;
	and.b32  	%r352, %r392, 31;
	and.b32  	%r353, %r392, 480;
	add.s32 	%r354, %r390, %r107;
	ld.shared.u32 	%r355, [%r354];
	add.s32 	%r356, %r355, 16;
	shr.s32 	%r357, %r356, 5;
	setp.lt.s32 	%p36, %r357, -127;
	min.s32 	%r358, %r357, 127;
	cvt.u16.u32 	%rs77, %r358;
	xor.b16  	%rs78, %rs77, 128;
	selp.b16 	%rs79, 0, %rs78, %p36;
	add.s32 	%r359, %r88, %r353;
	add.s32 	%r360, %r359, %r352;
	cvt.s64.s32 	%rd38, %r360;
	add.s64 	%rd39, %rd3, %rd38;
	st.global.u8 	[%rd39], %rs79;
	add.s32 	%r389, %r351, %r2;
	add.s32 	%r393, %r393, %r101;
	add.s32 	%r392, %r392, %r101;
	add.s32 	%r391, %r391, %r101;
	add.s32 	%r390, %r390, %r105;
	setp.lt.u32 	%p37, %r389, 512;
	@%p37 bra 	$L__BB0_37;
$L__BB0_38:
	ret;

}
	// .globl	_Z8winogradPaPsS_
.visible .entry _Z8winogradPaPsS_(
	.param .u64 .ptr .align 1 _Z8winogradPaPsS__param_0,
	.param .u64 .ptr .align 1 _Z8winogradPaPsS__param_1,
	.param .u64 .ptr .align 1 _Z8winogradPaPsS__param_2
)
{
	.reg .pred 	%p<22>;
	.reg .b16 	%rs<14>;
	.reg .b32 	%r<226>;
	.reg .b64 	%rd<31>;
	// demoted variable
	.shared .align 1 .b8 _ZZ8winogradPaPsS_E10input_smem[256];
	// demoted variable
	.shared .align 4 .b8 _ZZ8winogradPaPsS_E3Btd[1024];
	// demoted variable
	.shared .align 4 .b8 _ZZ8winogradPaPsS_E4BtdB[1024];
	// demoted variable
	.shared .align 4 .b8 _ZZ8winogradPaPsS_E1I[1024];
	ld.param.u64 	%rd7, [_Z8winogradPaPsS__param_0];
	ld.param.u64 	%rd8, [_Z8winogradPaPsS__param_1];
	ld.param.u64 	%rd6, [_Z8winogradPaPsS__param_2];
	cvta.to.global.u64 	%rd1, %rd8;
	cvta.to.global.u64 	%rd9, %rd7;
	mov.u32 	%r1, %tid.x;
	mov.u32 	%r2, %tid.y;
	mov.u32 	%r3, %tid.z;
	mov.u32 	%r35, %ctaid.x;
	mov.u32 	%r4, %ctaid.y;
	shl.b32 	%r5, %r35, 1;
	add.s32 	%r36, %r5, %r1;
	shl.b32 	%r37, %r4, 1;
	add.s32 	%r38, %r37, %r2;
	mad.lo.s32 	%r39, %r3, 1156, %r36;
	mad.lo.s32 	%r40, %r38, 34, %r39;
	shl.b32 	%r41, %r3, 6;
	mov.u32 	%r42, _ZZ8winogradPaPsS_E1I;
	add.s32 	%r43, %r42, %r41;
	shl.b32 	%r44, %r2, 4;
	add.s32 	%r45, %r43, %r44;
	shl.b32 	%r46, %r1, 2;
	add.s32 	%r47, %r45, %r46;
	mov.b32 	%r48, 0;
	st.shared.u32 	[%r47], %r48;
	cvt.u64.u32 	%rd10, %r40;
	add.s64 	%rd11, %rd9, %rd10;
	ld.global.u8 	%rs1, [%rd11];
	shl.b32 	%r49, %r3, 4;
	mov.u32 	%r50, _ZZ8winogradPaPsS_E10input_smem;
	add.s32 	%r6, %r50, %r49;
	shl.b32 	%r51, %r2, 2;
	add.s32 	%r52, %r6, %r51;
	add.s32 	%r53, %r52, %r1;
	st.shared.u8 	[%r53], %rs1;
	mov.u32 	%r54, _ZZ8winogradPaPsS_E3Btd;
	add.s32 	%r7, %r54, %r41;
	setp.gt.s32 	%p1, %r2, 1;
	@%p1 bra 	$L__BB1_4;
	setp.eq.s32 	%p4, %r2, 0;
	@%p4 bra 	$L__BB1_7;
	setp.eq.s32 	%p5, %r2, 1;
	@%p5 bra 	$L__BB1_3;
	bra.uni 	$L__BB1_9;
$L__BB1_3:
	add.s32 	%r68, %r6, %r46;
	ld.shared.s8 	%r69, [%r68+1];
	ld.shared.s8 	%r70, [%r68+2];
	add.s32 	%r71, %r70, %r69;
	add.s32 	%r72, %r7, %r46;
	st.shared.u32 	[%r72+16], %r71;
	bra.uni 	$L__BB1_9;
$L__BB1_4:
	setp.eq.s32 	%p2, %r2, 2;
	@%p2 bra 	$L__BB1_8;
	setp.eq.s32 	%p3, %r2, 3;
	@%p3 bra 	$L__BB1_6;
	bra.uni 	$L__BB1_9;
$L__BB1_6:
	add.s32 	%r56, %r6, %r46;
	ld.shared.s8 	%r57, [%r56+1];
	ld.shared.s8 	%r58, [%r56+3];
	sub.s32 	%r59, %r57, %r58;
	add.s32 	%r60, %r7, %r46;
	st.shared.u32 	[%r60+48], %r59;
	bra.uni 	$L__BB1_9;
$L__BB1_7:
	add.s32 	%r74, %r6, %r46;
	ld.shared.s8 	%r75, [%r74];
	ld.shared.s8 	%r76, [%r74+2];
	sub.s32 	%r77, %r75, %r76;
	add.s32 	%r78, %r7, %r46;
	st.shared.u32 	[%r78], %r77;
	bra.uni 	$L__BB1_9;
$L__BB1_8:
	add.s32 	%r62, %r6, %r46;
	ld.shared.s8 	%r63, [%r62+1];
	ld.shared.s8 	%r64, [%r62+2];
	sub.s32 	%r65, %r64, %r63;
	add.s32 	%r66, %r7, %r46;
	st.shared.u32 	[%r66+32], %r65;
$L__BB1_9:
	mov.u32 	%r80, _ZZ8winogradPaPsS_E4BtdB;
	add.s32 	%r81, %r80, %r41;
	add.s32 	%r8, %r81, %r51;
	setp.gt.s32 	%p6, %r1, 1;
	@%p6 bra 	$L__BB1_13;
	setp.eq.s32 	%p9, %r1, 0;
	@%p9 bra 	$L__BB1_16;
	setp.eq.s32 	%p10, %r1, 1;
	@%p10 bra 	$L__BB1_12;
	bra.uni 	$L__BB1_18;
$L__BB1_12:
	add.s32 	%r94, %r7, %r44;
	ld.shared.u32 	%r95, [%r94+4];
	ld.shared.u32 	%r96, [%r94+8];
	add.s32 	%r97, %r96, %r95;
	st.shared.u32 	[%r8+16], %r97;
	bra.uni 	$L__BB1_18;
$L__BB1_13:
	setp.eq.s32 	%p7, %r1, 2;
	@%p7 bra 	$L__BB1_17;
	setp.eq.s32 	%p8, %r1, 3;
	@%p8 bra 	$L__BB1_15;
	bra.uni 	$L__BB1_18;
$L__BB1_15:
	add.s32 	%r84, %r7, %r44;
	ld.shared.u32 	%r85, [%r84+4];
	ld.shared.u32 	%r86, [%r84+12];
	sub.s32 	%r87, %r85, %r86;
	st.shared.u32 	[%r8+48], %r87;
	bra.uni 	$L__BB1_18;
$L__BB1_16:
	add.s32 	%r99, %r7, %r44;
	ld.shared.u32 	%r100, [%r99];
	ld.shared.u32 	%r101, [%r99+8];
	sub.s32 	%r102, %r100, %r101;
	st.shared.u32 	[%r8], %r102;
	bra.uni 	$L__BB1_18;
$L__BB1_17:
	add.s32 	%r89, %r7, %r44;
	ld.shared.u32 	%r90, [%r89+4];
	ld.shared.u32 	%r91, [%r89+8];
	sub.s32 	%r92, %r91, %r90;
	st.shared.u32 	[%r8+32], %r92;
$L__BB1_18:
	mov.u32 	%r9, %ntid.x;
	mov.u32 	%r10, %ntid.y;
	mad.lo.s32 	%r103, %r10, %r3, %r2;
	mad.lo.s32 	%r11, %r103, %r9, %r1;
	setp.gt.u32 	%p11, %r11, 4095;
	@%p11 bra 	$L__BB1_25;
	add.s32 	%r106, %r42, %r44;
	add.s32 	%r12, %r106, %r46;
	mad.lo.s32 	%r108, %r2, 12, %r8;
	add.s32 	%r109, %r108, %r46;
	ld.shared.u32 	%r13, [%r109];
	mov.u32 	%r14, %ntid.z;
	mul.lo.s32 	%r110, %r9, %r10;
	mul.lo.s32 	%r15, %r110, %r14;
	add.s32 	%r111, %r3, %r14;
	mad.lo.s32 	%r112, %r10, %r111, %r2;
	mad.lo.s32 	%r113, %r9, %r112, %r1;
	max.u32 	%r114, %r113, 4096;
	setp.lt.u32 	%p12, %r113, 4096;
	selp.u32 	%r115, 1, 0, %p12;
	add.s32 	%r116, %r113, %r115;
	sub.s32 	%r117, %r114, %r116;
	div.u32 	%r118, %r117, %r15;
	add.s32 	%r16, %r118, %r115;
	and.b32  	%r119, %r16, 3;
	setp.eq.s32 	%p13, %r119, 3;
	mov.u32 	%r221, %r11;
	@%p13 bra 	$L__BB1_22;
	mul.wide.u32 	%rd12, %r3, %r10;
	cvt.u64.u32 	%rd13, %r2;
	add.s64 	%rd14, %rd12, %rd13;
	cvt.u64.u32 	%rd15, %r9;
	cvt.u64.u32 	%rd16, %r1;
	mad.lo.s64 	%rd17, %rd14, %rd15, %rd16;
	shl.b64 	%rd18, %rd17, 1;
	add.s64 	%rd30, %rd1, %rd18;
	mul.wide.u32 	%rd3, %r15, 2;
	add.s32 	%r120, %r16, 1;
	and.b32  	%r121, %r120, 3;
	neg.s32 	%r219, %r121;
	mov.u32 	%r221, %r11;
$L__BB1_21:
	.pragma "nounroll";
	shr.u32 	%r122, %r221, 2;
	and.b32  	%r123, %r122, 1073741760;
	add.s32 	%r124, %r12, %r123;
	ld.global.s16 	%r125, [%rd30];
	mul.lo.s32 	%r126, %r13, %r125;
	atom.shared.add.u32 	%r127, [%r124], %r126;
	add.s32 	%r221, %r221, %r15;
	add.s64 	%rd30, %rd30, %rd3;
	add.s32 	%r219, %r219, 1;
	setp.ne.s32 	%p14, %r219, 0;
	@%p14 bra 	$L__BB1_21;
$L__BB1_22:
	setp.lt.u32 	%p15, %r16, 3;
	@%p15 bra 	$L__BB1_25;
	mul.lo.s32 	%r128, %r14, %r10;
	mul.lo.s32 	%r129, %r128, %r9;
	shl.b32 	%r130, %r129, 1;
	add.s32 	%r224, %r221, %r130;
	shl.b32 	%r24, %r129, 2;
	mad.lo.s32 	%r223, %r129, 3, %r221;
	add.s32 	%r222, %r221, %r15;
$L__BB1_24:
	shr.u32 	%r131, %r221, 2;
	and.b32  	%r132, %r131, 1073741760;
	add.s32 	%r133, %r12, %r132;
	mul.wide.u32 	%rd19, %r221, 2;
	add.s64 	%rd20, %rd1, %rd19;
	ld.global.s16 	%r134, [%rd20];
	mul.lo.s32 	%r135, %r13, %r134;
	atom.shared.add.u32 	%r136, [%r133], %r135;
	add.s32 	%r137, %r221, %r15;
	shr.u32 	%r138, %r222, 2;
	and.b32  	%r139, %r138, 1073741760;
	add.s32 	%r140, %r12, %r139;
	mul.wide.u32 	%rd21, %r222, 2;
	add.s64 	%rd22, %rd1, %rd21;
	ld.global.s16 	%r141, [%rd22];
	mul.lo.s32 	%r142, %r13, %r141;
	atom.shared.add.u32 	%r143, [%r140], %r142;
	add.s32 	%r144, %r137, %r15;
	shr.u32 	%r145, %r224, 2;
	and.b32  	%r146, %r145, 1073741760;
	add.s32 	%r147, %r12, %r146;
	mul.wide.u32 	%rd23, %r224, 2;
	add.s64 	%rd24, %rd1, %rd23;
	ld.global.s16 	%r148, [%rd24];
	mul.lo.s32 	%r149, %r13, %r148;
	atom.shared.add.u32 	%r150, [%r147], %r149;
	add.s32 	%r151, %r144, %r15;
	shr.u32 	%r152, %r223, 2;
	and.b32  	%r153, %r152, 1073741760;
	add.s32 	%r154, %r12, %r153;
	mul.wide.u32 	%rd25, %r223, 2;
	add.s64 	%rd26, %rd1, %rd25;
	ld.global.s16 	%r155, [%rd26];
	mul.lo.s32 	%r156, %r13, %r155;
	atom.shared.add.u32 	%r157, [%r154], %r156;
	add.s32 	%r221, %r151, %r15;
	add.s32 	%r224, %r224, %r24;
	add.s32 	%r223, %r223, %r24;
	add.s32 	%r222, %r222, %r24;
	setp.lt.u32 	%p16, %r221, 4096;
	@%p16 bra 	$L__BB1_24;
$L__BB1_25:
	bar.sync 	0;
	setp.gt.u32 	%p17, %r11, 15;
	@%p17 bra 	$L__BB1_27;
	mad.lo.s32 	%r158, %r4, 68, %r5;
	mad.lo.s32 	%r159, %r11, 1156, %r158;
	add.s32 	%r160, %r159, 35;
	shl.b32 	%r161, %r11, 6;
	add.s32 	%r163, %r42, %r161;
	ld.shared.u32 	%r164, [%r163];
	ld.shared.u32 	%r165, [%r163+4];
	ld.shared.u32 	%r166, [%r163+8];
	ld.shared.u32 	%r167, [%r163+16];
	ld.shared.u32 	%r168, [%r163+20];
	ld.shared.u32 	%r169, [%r163+24];
	ld.shared.u32 	%r170, [%r163+32];
	ld.shared.u32 	%r171, [%r163+36];
	ld.shared.u32 	%r172, [%r163+40];
	add.s32 	%r173, %r164, %r165;
	add.s32 	%r174, %r173, %r166;
	add.s32 	%r175, %r167, %r168;
	add.s32 	%r176, %r175, %r169;
	add.s32 	%r177, %r174, %r176;
	add.s32 	%r178, %r170, %r171;
	add.s32 	%r179, %r178, %r172;
	add.s32 	%r180, %r177, %r179;
	add.s32 	%r181, %r180, 64;
	shr.s32 	%r182, %r181, 7;
	setp.lt.s32 	%p18, %r182, -127;
	min.s32 	%r183, %r182, 127;
	cvt.u16.u32 	%rs2, %r183;
	xor.b16  	%rs3, %rs2, 128;
	selp.b16 	%rs4, 0, %rs3, %p18;
	cvt.s64.s32 	%rd27, %r160;
	cvta.to.global.u64 	%rd28, %rd6;
	add.s64 	%rd29, %rd28, %rd27;
	st.global.u8 	[%rd29], %rs4;
	ld.shared.u32 	%r184, [%r163+12];
	ld.shared.u32 	%r185, [%r163+28];
	ld.shared.u32 	%r186, [%r163+44];
	add.s32 	%r187, %r165, %r168;
	add.s32 	%r188, %r166, %r184;
	add.s32 	%r189, %r187, %r171;
	add.s32 	%r190, %r169, %r185;
	add.s32 	%r191, %r190, %r188;
	add.s32 	%r192, %r191, %r172;
	add.s32 	%r193, %r192, %r186;
	sub.s32 	%r194, %r189, %r193;
	add.s32 	%r195, %r194, 64;
	shr.s32 	%r196, %r195, 7;
	setp.lt.s32 	%p19, %r196, -127;
	min.s32 	%r197, %r196, 127;
	cvt.u16.u32 	%rs5, %r197;
	xor.b16  	%rs6, %rs5, 128;
	selp.b16 	%rs7, 0, %rs6, %p19;
	st.global.u8 	[%rd29+1], %rs7;
	ld.shared.u32 	%r198, [%r163+48];
	ld.shared.u32 	%r199, [%r163+52];
	ld.shared.u32 	%r200, [%r163+56];
	add.s32 	%r201, %r179, %r198;
	add.s32 	%r202, %r201, %r199;
	add.s32 	%r203, %r202, %r200;
	sub.s32 	%r204, %r176, %r203;
	add.s32 	%r205, %r204, 64;
	shr.s32 	%r206, %r205, 7;
	setp.lt.s32 	%p20, %r206, -127;
	min.s32 	%r207, %r206, 127;
	cvt.u16.u32 	%rs8, %r207;
	xor.b16  	%rs9, %rs8, 128;
	selp.b16 	%rs10, 0, %rs9, %p20;
	st.global.u8 	[%rd29+34], %rs10;
	ld.shared.u32 	%r208, [%r163+60];
	add.s32 	%r209, %r190, %r171;
	sub.s32 	%r210, %r168, %r209;
	add.s32 	%r211, %r210, %r172;
	add.s32 	%r212, %r211, %r186;
	sub.s32 	%r213, %r212, %r199;
	add.s32 	%r214, %r213, %r200;
	add.s32 	%r215, %r214, %r208;
	add.s32 	%r216, %r215, 64;
	shr.s32 	%r217, %r216, 7;
	setp.lt.s32 	%p21, %r217, -127;
	min.s32 	%r218, %r217, 127;
	cvt.u16.u32 	%rs11, %r218;
	xor.b16  	%rs12, %rs11, 128;
	selp.b16 	%rs13, 0, %rs12, %p21;
	st.global.u8 	[%rd29+35], %rs13;
$L__BB1_27:
	ret;

}
	// .globl	_Z7paddingPaS_
.visible .entry _Z7paddingPaS_(
	.param .u64 .ptr .align 1 _Z7paddingPaS__param_0,
	.param .u64 .ptr .align 1 _Z7paddingPaS__param_1
)
{
	.reg .pred 	%p<13>;
	.reg .b16 	%rs<9>;
	.reg .b32 	%r<107>;
	.reg .b64 	%rd<21>;
	// demoted variable
	.shared .align 1 .b8 _ZZ7paddingPaS_E8s_output[1156];
	ld.param.u64 	%rd6, [_Z7paddingPaS__param_0];
	ld.param.u64 	%rd7, [_Z7paddingPaS__param_1];
	cvta.to.global.u64 	%rd1, %rd7;
	mov.u32 	%r1, %tid.x;
	mov.u32 	%r2, %ntid.x;
	mov.u32 	%r3, %tid.y;
	mad.lo.s32 	%r101, %r2, %r3, %r1;
	mov.u32 	%r5, %ctaid.x;
	setp.gt.u32 	%p1, %r101, 1155;
	@%p1 bra 	$L__BB2_7;
	mov.u32 	%r48, %ntid.y;
	mul.lo.s32 	%r6, %r2, %r48;
	add.s32 	%r49, %r101, %r6;
	max.u32 	%r50, %r49, 1156;
	setp.lt.u32 	%p2, %r49, 1156;
	selp.u32 	%r51, 1, 0, %p2;
	add.s32 	%r52, %r49, %r51;
	sub.s32 	%r53, %r50, %r52;
	div.u32 	%r54, %r53, %r6;
	add.s32 	%r7, %r54, %r51;
	and.b32  	%r55, %r7, 3;
	setp.eq.s32 	%p3, %r55, 3;
	mov.u32 	%r97, %r101;
	@%p3 bra 	$L__BB2_4;
	add.s32 	%r56, %r7, 1;
	and.b32  	%r57, %r56, 3;
	neg.s32 	%r95, %r57;
	mov.u32 	%r97, %r101;
$L__BB2_3:
	.pragma "nounroll";
	mov.u32 	%r58, _ZZ7paddingPaS_E8s_output;
	add.s32 	%r59, %r58, %r97;
	mov.b16 	%rs1, 0;
	st.shared.u8 	[%r59], %rs1;
	add.s32 	%r97, %r97, %r6;
	add.s32 	%r95, %r95, 1;
	setp.ne.s32 	%p4, %r95, 0;
	@%p4 bra 	$L__BB2_3;
$L__BB2_4:
	setp.lt.u32 	%p5, %r7, 3;
	@%p5 bra 	$L__BB2_7;
	shl.b32 	%r14, %r6, 2;
	mov.u32 	%r60, _ZZ7paddingPaS_E8s_output;
	add.s32 	%r15, %r60, %r6;
	shl.b32 	%r61, %r6, 1;
	add.s32 	%r16, %r60, %r61;
	mad.lo.s32 	%r17, %r6, 3, %r60;
$L__BB2_6:
	add.s32 	%r63, %r60, %r97;
	mov.b16 	%rs2, 0;
	st.shared.u8 	[%r63], %rs2;
	add.s32 	%r64, %r15, %r97;
	st.shared.u8 	[%r64], %rs2;
	add.s32 	%r65, %r16, %r97;
	st.shared.u8 	[%r65], %rs2;
	add.s32 	%r66, %r17, %r97;
	st.shared.u8 	[%r66], %rs2;
	add.s32 	%r97, %r97, %r14;
	setp.lt.u32 	%p6, %r97, 1156;
	@%p6 bra 	$L__BB2_6;
$L__BB2_7:
	setp.gt.u32 	%p7, %r101, 1155;
	bar.sync 	0;
	shl.b32 	%r67, %r3, 5;
	add.s32 	%r68, %r67, %r1;
	shl.b32 	%r69, %r5, 10;
	add.s32 	%r70, %r68, %r69;
	cvt.u64.u32 	%rd8, %r70;
	cvta.to.global.u64 	%rd9, %rd6;
	add.s64 	%rd10, %rd9, %rd8;
	ld.global.u8 	%rs3, [%rd10];
	shl.b32 	%r71, %r3, 1;
	add.s32 	%r72, %r68, %r71;
	mov.u32 	%r73, _ZZ7paddingPaS_E8s_output;
	add.s32 	%r74, %r73, %r72;
	st.shared.u8 	[%r74+35], %rs3;
	bar.sync 	0;
	@%p7 bra 	$L__BB2_14;
	mul.lo.s32 	%r20, %r5, 1156;
	mov.u32 	%r21, %ntid.y;
	mul.lo.s32 	%r22, %r2, %r21;
	add.s32 	%r75, %r101, %r22;
	max.u32 	%r76, %r75, 1156;
	setp.lt.u32 	%p8, %r75, 1156;
	selp.u32 	%r77, 1, 0, %p8;
	add.s32 	%r78, %r75, %r77;
	sub.s32 	%r79, %r76, %r78;
	div.u32 	%r80, %r79, %r22;
	add.s32 	%r23, %r80, %r77;
	and.b32  	%r81, %r23, 3;
	setp.eq.s32 	%p9, %r81, 3;
	@%p9 bra 	$L__BB2_11;
	add.s32 	%r82, %r101, %r20;
	cvt.u64.u32 	%rd11, %r82;
	add.s64 	%rd20, %rd1, %rd11;
	mul.wide.u32 	%rd3, %r21, %r2;
	add.s32 	%r83, %r23, 1;
	and.b32  	%r84, %r83, 3;
	neg.s32 	%r99, %r84;
$L__BB2_10:
	.pragma "nounroll";
	add.s32 	%r86, %r73, %r101;
	ld.shared.u8 	%rs4, [%r86];
	st.global.u8 	[%rd20], %rs4;
	add.s32 	%r101, %r101, %r22;
	add.s64 	%rd20, %rd20, %rd3;
	add.s32 	%r99, %r99, 1;
	setp.ne.s32 	%p10, %r99, 0;
	@%p10 bra 	$L__BB2_10;
$L__BB2_11:
	setp.lt.u32 	%p11, %r23, 3;
	@%p11 bra 	$L__BB2_14;
	shl.b32 	%r30, %r22, 2;
	add.s32 	%r102, %r101, %r20;
	add.s32 	%r105, %r102, %r22;
	shl.b32 	%r87, %r22, 1;
	add.s32 	%r104, %r102, %r87;
	mul.lo.s32 	%r88, %r22, 3;
	add.s32 	%r103, %r102, %r88;
	add.s32 	%r35, %r73, %r22;
	add.s32 	%r36, %r73, %r87;
	add.s32 	%r37, %r73, %r88;
$L__BB2_13:
	add.s32 	%r91, %r73, %r101;
	ld.shared.u8 	%rs5, [%r91];
	cvt.u64.u32 	%rd12, %r102;
	add.s64 	%rd13, %rd1, %rd12;
	st.global.u8 	[%rd13], %rs5;
	add.s32 	%r92, %r35, %r101;
	ld.shared.u8 	%rs6, [%r92];
	cvt.u64.u32 	%rd14, %r105;
	add.s64 	%rd15, %rd1, %rd14;
	st.global.u8 	[%rd15], %rs6;
	add.s32 	%r93, %r36, %r101;
	ld.shared.u8 	%rs7, [%r93];
	cvt.u64.u32 	%rd16, %r104;
	add.s64 	%rd17, %rd1, %rd16;
	st.global.u8 	[%rd17], %rs7;
	add.s32 	%r94, %r37, %r101;
	ld.shared.u8 	%rs8, [%r94];
	cvt.u64.u32 	%rd18, %r103;
	add.s64 	%rd19, %rd1, %rd18;
	st.global.u8 	[%rd19], %rs8;
	add.s32 	%r101, %r101, %r30;
	add.s32 	%r105, %r105, %r30;
	add.s32 	%r104, %r104, %r30;
	add.s32 	%r103, %r103, %r30;
	add.s32 	%r102, %r102, %r30;
	setp.lt.u32 	%p12, %r101, 1156;
	@%p12 bra 	$L__BB2_13;
$L__BB2_14:
	ret;

}


// ===== COMPILED SASS (sm_100) =====

	.target	sm_100

	.elftype	@"ET_EXEC"


//--------------------- .note.nv.tkinfo           --------------------------
	.section	.note.nv.tkinfo,"",@"SHT_NOTE"
	.sectionflags	@"SHF_NOTE_NV_TKINFO"
	.tkinfo
        /*0018*/ 	.word	0x00000002
        /*0030*/ 	.string	""
        /*0030*/ 	.string	"ptxas"
        /*0030*/ 	.string	"Cuda compilation tools, release 13.0, V13.0.88"
        /*0030*/ 	.string	"Build cuda_13.0.r13.0/compiler.36424714_0"
        /*0030*/ 	.string	"-arch sm_100 -m 64 "



//--------------------- .note.nv.cuinfo           --------------------------
	.section	.note.nv.cuinfo,"",@"SHT_NOTE"
	.sectionflags	@"SHF_NOTE_NV_CUINFO"
        /*0018*/ 	.short	0x0002
        /*001a*/ 	.short	0x0064
        /*001c*/ 	.short	0x0082
	.zero		2


//--------------------- .nv.info                  --------------------------
	.section	.nv.info,"",@"SHT_CUDA_INFO"
	.align	4


	//----- nvinfo : EIATTR_REGCOUNT
	.align		4
        /*0000*/ 	.byte	0x04, 0x2f
        /*0002*/ 	.short	(.L_1 - .L_0)
	.align		4
.L_0:
        /*0004*/ 	.word	index@(_Z4convPaS_S_)
        /*0008*/ 	.word	0x00000020


	//----- nvinfo : EIATTR_FRAME_SIZE
	.align		4
.L_1:
        /*000c*/ 	.byte	0x04, 0x11
        /*000e*/ 	.short	(.L_3 - .L_2)
	.align		4
.L_2:
        /*0010*/ 	.word	index@(_Z4convPaS_S_)
        /*0014*/ 	.word	0x00000000


	//----- nvinfo : EIATTR_REGCOUNT
	.align		4
.L_3:
        /*0018*/ 	.byte	0x04, 0x2f
        /*001a*/ 	.short	(.L_5 - .L_4)
	.align		4
.L_4:
        /*001c*/ 	.word	index@(_Z8winogradPaPsS_)
        /*0020*/ 	.word	0x00000020


	//----- nvinfo : EIATTR_FRAME_SIZE
	.align		4
.L_5:
        /*0024*/ 	.byte	0x04, 0x11
        /*0026*/ 	.short	(.L_7 - .L_6)
	.align		4
.L_6:
        /*0028*/ 	.word	index@(_Z8winogradPaPsS_)
        /*002c*/ 	.word	0x00000000


	//----- nvinfo : EIATTR_REGCOUNT
	.align		4
.L_7:
        /*0030*/ 	.byte	0x04, 0x2f
        /*0032*/ 	.short	(.L_9 - .L_8)
	.align		4
.L_8:
        /*0034*/ 	.word	index@(_Z7paddingPaS_)
        /*0038*/ 	.word	0x0000001a


	//----- nvinfo : EIATTR_FRAME_SIZE
	.align		4
.L_9:
        /*003c*/ 	.byte	0x04, 0x11
        /*003e*/ 	.short	(.L_11 - .L_10)
	.align		4
.L_10:
        /*0040*/ 	.word	index@(_Z7paddingPaS_)
        /*0044*/ 	.word	0x00000000


	//----- nvinfo : EIATTR_MIN_STACK_SIZE
	.align		4
.L_11:
        /*0048*/ 	.byte	0x04, 0x12
        /*004a*/ 	.short	(.L_13 - .L_12)
	.align		4
.L_12:
        /*004c*/ 	.word	index@(_Z7paddingPaS_)
        /*0050*/ 	.word	0x00000000


	//----- nvinfo : EIATTR_MIN_STACK_SIZE
	.align		4
.L_13:
        /*0054*/ 	.byte	0x04, 0x12
        /*0056*/ 	.short	(.L_15 - .L_14)
	.align		4
.L_14:
        /*0058*/ 	.word	index@(_Z8winogradPaPsS_)
        /*005c*/ 	.word	0x00000000


	//----- nvinfo : EIATTR_MIN_STACK_SIZE
	.align		4
.L_15:
        /*0060*/ 	.byte	0x04, 0x12
        /*0062*/ 	.short	(.L_17 - .L_16)
	.align		4
.L_16:
        /*0064*/ 	.word	index@(_Z4convPaS_S_)
        /*0068*/ 	.word	0x00000000
.L_17:


//--------------------- .nv.compat                --------------------------
	.section	.nv.compat,"",@"SHT_CUDA_COMPAT_INFO"
	.align	4
        /*0000*/ 	.byte	0x02, 0x09, 0x00, 0x00, 0x02, 0x02, 0x01, 0x00, 0x02, 0x05, 0x05, 0x00, 0x03, 0x07, 0x01, 0x01
        /*0010*/ 	.byte	0x02, 0x03, 0x00, 0x00, 0x02, 0x06, 0x01, 0x00, 0x04, 0x0b, 0x08, 0x00, 0x09, 0x00, 0x00, 0x00
        /*0020*/ 	.byte	0x00, 0x00, 0x00, 0x00


//--------------------- .nv.info._Z7paddingPaS_   --------------------------
	.section	.nv.info._Z7paddingPaS_,"",@"SHT_CUDA_INFO"
	.sectionflags	@""
	.align	4


	//----- nvinfo : EIATTR_CUDA_API_VERSION
	.align		4
        /*0000*/ 	.byte	0x04, 0x37
        /*0002*/ 	.short	(.L_19 - .L_18)
.L_18:
        /*0004*/ 	.word	0x00000082


	//----- nvinfo : EIATTR_KPARAM_INFO
	.align		4
.L_19:
        /*0008*/ 	.byte	0x04, 0x17
        /*000a*/ 	.short	(.L_21 - .L_20)
.L_20:
        /*000c*/ 	.word	0x00000000
        /*0010*/ 	.short	0x0001
        /*0012*/ 	.short	0x0008
        /*0014*/ 	.byte	0x00, 0xf5, 0x21, 0x00


	//----- nvinfo : EIATTR_KPARAM_INFO
	.align		4
.L_21:
        /*0018*/ 	.byte	0x04, 0x17
        /*001a*/ 	.short	(.L_23 - .L_22)
.L_22:
        /*001c*/ 	.word	0x00000000
        /*0020*/ 	.short	0x0000
        /*0022*/ 	.short	0x0000
        /*0024*/ 	.byte	0x00, 0xf5, 0x21, 0x00


	//----- nvinfo : EIATTR_SPARSE_MMA_MASK
	.align		4
.L_23:
        /*0028*/ 	.byte	0x03, 0x50
        /*002a*/ 	.short	0x0000


	//----- nvinfo : EIATTR_MAXREG_COUNT
	.align		4
        /*002c*/ 	.byte	0x03, 0x1b
        /*002e*/ 	.short	0x00ff


	//----- nvinfo : EIATTR_NUM_BARRIERS
	.align		4
        /*0030*/ 	.byte	0x02, 0x4c
        /*0032*/ 	.byte	0x01
	.zero		1


	//----- nvinfo : EIATTR_MERCURY_ISA_VERSION
	.align		4
        /*0034*/ 	.byte	0x03, 0x5f
        /*0036*/ 	.short	0x0101


	//----- nvinfo : EIATTR_VRC_CTA_INIT_COUNT
	.align		4
        /*0038*/ 	.byte	0x02, 0x4a
	.zero		1
	.zero		1


	//----- nvinfo : EIATTR_EXIT_INSTR_OFFSETS
	.align		4
        /*003c*/ 	.byte	0x04, 0x1c
        /*003e*/ 	.short	(.L_25 - .L_24)


	//   ....[0]....
.L_24:
        /*0040*/ 	.word	0x00000590


	//   ....[1]....
        /*0044*/ 	.word	0x000008d0


	//   ....[2]....
        /*0048*/ 	.word	0x00000ae0


	//----- nvinfo : EIATTR_CRS_STACK_SIZE
	.align		4
.L_25:
        /*004c*/ 	.byte	0x04, 0x1e
        /*004e*/ 	.short	(.L_27 - .L_26)
.L_26:
        /*0050*/ 	.word	0x00000000


	//----- nvinfo : EIATTR_CBANK_PARAM_SIZE
	.align		4
.L_27:
        /*0054*/ 	.byte	0x03, 0x19
        /*0056*/ 	.short	0x0010


	//----- nvinfo : EIATTR_PARAM_CBANK
	.align		4
        /*0058*/ 	.byte	0x04, 0x0a
        /*005a*/ 	.short	(.L_29 - .L_28)
	.align		4
.L_28:
        /*005c*/ 	.word	index@(.nv.constant0._Z7paddingPaS_)
        /*0060*/ 	.short	0x0380
        /*0062*/ 	.short	0x0010


	//----- nvinfo : EIATTR_SW_WAR
	.align		4
.L_29:
        /*0064*/ 	.byte	0x04, 0x36
        /*0066*/ 	.short	(.L_31 - .L_30)
.L_30:
        /*0068*/ 	.word	0x00000008
.L_31:


//--------------------- .nv.info._Z8winogradPaPsS_ --------------------------
	.section	.nv.info._Z8winogradPaPsS_,"",@"SHT_CUDA_INFO"
	.sectionflags	@""
	.align	4


	//----- nvinfo : EIATTR_CUDA_API_VERSION
	.align		4
        /*0000*/ 	.byte	0x04, 0x37
        /*0002*/ 	.short	(.L_33 - .L_32)
.L_32:
        /*0004*/ 	.word	0x00000082


	//----- nvinfo : EIATTR_KPARAM_INFO
	.align		4
.L_33:
        /*0008*/ 	.byte	0x04, 0x17
        /*000a*/ 	.short	(.L_35 - .L_34)
.L_34:
        /*000c*/ 	.word	0x00000000
        /*0010*/ 	.short	0x0002
        /*0012*/ 	.short	0x0010
        /*0014*/ 	.byte	0x00, 0xf5, 0x21, 0x00


	//----- nvinfo : EIATTR_KPARAM_INFO
	.align		4
.L_35:
        /*0018*/ 	.byte	0x04, 0x17
        /*001a*/ 	.short	(.L_37 - .L_36)
.L_36:
        /*001c*/ 	.word	0x00000000
        /*0020*/ 	.short	0x0001
        /*0022*/ 	.short	0x0008
        /*0024*/ 	.byte	0x00, 0xf5, 0x21, 0x00


	//----- nvinfo : EIATTR_KPARAM_INFO
	.align		4
.L_37:
        /*0028*/ 	.byte	0x04, 0x17
        /*002a*/ 	.short	(.L_39 - .L_38)
.L_38:
        /*002c*/ 	.word	0x00000000
        /*0030*/ 	.short	0x0000
        /*0032*/ 	.short	0x0000
        /*0034*/ 	.byte	0x00, 0xf5, 0x21, 0x00


	//----- nvinfo : EIATTR_SPARSE_MMA_MASK
	.align		4
.L_39:
        /*0038*/ 	.byte	0x03, 0x50
        /*003a*/ 	.short	0x0000


	//----- nvinfo : EIATTR_MAXREG_COUNT
	.align		4
        /*003c*/ 	.byte	0x03, 0x1b
        /*003e*/ 	.short	0x00ff


	//----- nvinfo : EIATTR_NUM_BARRIERS
	.align		4
        /*0040*/ 	.byte	0x02, 0x4c
        /*0042*/ 	.byte	0x01
	.zero		1


	//----- nvinfo : EIATTR_MERCURY_ISA_VERSION
	.align		4
        /*0044*/ 	.byte	0x03, 0x5f
        /*0046*/ 	.short	0x0101


	//----- nvinfo : EIATTR_VRC_CTA_INIT_COUNT
	.align		4
        /*0048*/ 	.byte	0x02, 0x4a
	.zero		1
	.zero		1


	//----- nvinfo : EIATTR_EXIT_INSTR_OFFSETS
	.align		4
        /*004c*/ 	.byte	0x04, 0x1c
        /*004e*/ 	.short	(.L_41 - .L_40)


	//   ....[0]....
.L_40:
        /*0050*/ 	.word	0x00000eb0


	//   ....[1]....
        /*0054*/ 	.word	0x00001200


	//----- nvinfo : EIATTR_INDIRECT_BRANCH_TARGETS
	.align		4
.L_41:
        /*0058*/ 	.byte	0x04, 0x34
        /*005a*/ 	.short	(.L_43 - .L_42)


	//   ....[0]....
.L_42:
        /*005c*/ 	.word	.L_x_56@srel
        /*0060*/ 	.short	0x0
        /*0062*/ 	.short	0x0
        /*0064*/ 	.word	0x3
        /*0068*/ 	.word	.L_x_57@srel
        /*006c*/ 	.word	.L_x_58@srel
        /*0070*/ 	.word	.L_x_13@srel


	//   ....[1]....
        /*0074*/ 	.word	.L_x_60@srel
        /*0078*/ 	.short	0x0
        /*007a*/ 	.short	0x0
        /*007c*/ 	.word	0x3
        /*0080*/ 	.word	.L_x_61@srel
        /*0084*/ 	.word	.L_x_62@srel
        /*0088*/ 	.word	.L_x_13@srel


	//   ....[2]....
        /*008c*/ 	.word	.L_x_64@srel
        /*0090*/ 	.short	0x0
        /*0092*/ 	.short	0x0
        /*0094*/ 	.word	0x3
        /*0098*/ 	.word	.L_x_65@srel
        /*009c*/ 	.word	.L_x_66@srel
        /*00a0*/ 	.word	.L_x_16@srel


	//   ....[3]....
        /*00a4*/ 	.word	.L_x_68@srel
        /*00a8*/ 	.short	0x0
        /*00aa*/ 	.short	0x0
        /*00ac*/ 	.word	0x3
        /*00b0*/ 	.word	.L_x_69@srel
        /*00b4*/ 	.word	.L_x_70@srel
        /*00b8*/ 	.word	.L_x_16@srel


	//----- nvinfo : EIATTR_CRS_STACK_SIZE
	.align		4
.L_43:
        /*00bc*/ 	.byte	0x04, 0x1e
        /*00be*/ 	.short	(.L_45 - .L_44)
.L_44:
        /*00c0*/ 	.word	0x00000000


	//----- nvinfo : EIATTR_CBANK_PARAM_SIZE
	.align		4
.L_45:
        /*00c4*/ 	.byte	0x03, 0x19
        /*00c6*/ 	.short	0x0018


	//----- nvinfo : EIATTR_PARAM_CBANK
	.align		4
        /*00c8*/ 	.byte	0x04, 0x0a
        /*00ca*/ 	.short	(.L_47 - .L_46)
	.align		4
.L_46:
        /*00cc*/ 	.word	index@(.nv.constant0._Z8winogradPaPsS_)
        /*00d0*/ 	.short	0x0380
        /*00d2*/ 	.short	0x0018


	//----- nvinfo : EIATTR_SW_WAR
	.align		4
.L_47:
        /*00d4*/ 	.byte	0x04, 0x36
        /*00d6*/ 	.short	(.L_49 - .L_48)
.L_48:
        /*00d8*/ 	.word	0x00000008
.L_49:


//--------------------- .nv.info._Z4convPaS_S_    --------------------------
	.section	.nv.info._Z4convPaS_S_,"",@"SHT_CUDA_INFO"
	.sectionflags	@""
	.align	4


	//----- nvinfo : EIATTR_CUDA_API_VERSION
	.align		4
        /*0000*/ 	.byte	0x04, 0x37
        /*0002*/ 	.short	(.L_51 - .L_50)
.L_50:
        /*0004*/ 	.word	0x00000082


	//----- nvinfo : EIATTR_KPARAM_INFO
	.align		4
.L_51:
        /*0008*/ 	.byte	0x04, 0x17
        /*000a*/ 	.short	(.L_53 - .L_52)
.L_52:
        /*000c*/ 	.word	0x00000000
        /*0010*/ 	.short	0x0002
        /*0012*/ 	.short	0x0010
        /*0014*/ 	.byte	0x00, 0xf5, 0x21, 0x00


	//----- nvinfo : EIATTR_KPARAM_INFO
	.align		4
.L_53:
        /*0018*/ 	.byte	0x04, 0x17
        /*001a*/ 	.short	(.L_55 - .L_54)
.L_54:
        /*001c*/ 	.word	0x00000000
        /*0020*/ 	.short	0x0001
        /*0022*/ 	.short	0x0008
        /*0024*/ 	.byte	0x00, 0xf5, 0x21, 0x00


	//----- nvinfo : EIATTR_KPARAM_INFO
	.align		4
.L_55:
        /*0028*/ 	.byte	0x04, 0x17
        /*002a*/ 	.short	(.L_57 - .L_56)
.L_56:
        /*002c*/ 	.word	0x00000000
        /*0030*/ 	.short	0x0000
        /*0032*/ 	.short	0x0000
        /*0034*/ 	.byte	0x00, 0xf5, 0x21, 0x00


	//----- nvinfo : EIATTR_SPARSE_MMA_MASK
	.align		4
.L_57:
        /*0038*/ 	.byte	0x03, 0x50
        /*003a*/ 	.short	0x0000


	//----- nvinfo : EIATTR_MAXREG_COUNT
	.align		4
        /*003c*/ 	.byte	0x03, 0x1b
        /*003e*/ 	.short	0x00ff


	//----- nvinfo : EIATTR_NUM_BARRIERS
	.align		4
        /*0040*/ 	.byte	0x02, 0x4c
        /*0042*/ 	.byte	0x01
	.zero		1


	//----- nvinfo : EIATTR_MERCURY_ISA_VERSION
	.align		4
        /*0044*/ 	.byte	0x03, 0x5f
        /*0046*/ 	.short	0x0101


	//----- nvinfo : EIATTR_VRC_CTA_INIT_COUNT
	.align		4
        /*0048*/ 	.byte	0x02, 0x4a
	.zero		1
	.zero		1


	//----- nvinfo : EIATTR_EXIT_INSTR_OFFSETS
	.align		4
        /*004c*/ 	.byte	0x04, 0x1c
        /*004e*/ 	.short	(.L_59 - .L_58)


	//   ....[0]....
.L_58:
        /*0050*/ 	.word	0x00001f10


	//   ....[1]....
        /*0054*/ 	.word	0x000022e0


	//   ....[2]....
        /*0058*/ 	.word	0x000027b0


	//----- nvinfo : EIATTR_CRS_STACK_SIZE
	.align		4
.L_59:
        /*005c*/ 	.byte	0x04, 0x1e
        /*005e*/ 	.short	(.L_61 - .L_60)
.L_60:
        /*0060*/ 	.word	0x00000000


	//----- nvinfo : EIATTR_CBANK_PARAM_SIZE
	.align		4
.L_61:
        /*0064*/ 	.byte	0x03, 0x19
        /*0066*/ 	.short	0x0018


	//----- nvinfo : EIATTR_PARAM_CBANK
	.align		4
        /*0068*/ 	.byte	0x04, 0x0a
        /*006a*/ 	.short	(.L_63 - .L_62)
	.align		4
.L_62:
        /*006c*/ 	.word	index@(.nv.constant0._Z4convPaS_S_)
        /*0070*/ 	.short	0x0380
        /*0072*/ 	.short	0x0018


	//----- nvinfo : EIATTR_SW_WAR
	.align		4
.L_63:
        /*0074*/ 	.byte	0x04, 0x36
        /*0076*/ 	.short	(.L_65 - .L_64)
.L_64:
        /*0078*/ 	.word	0x00000008
.L_65:


//--------------------- .nv.callgraph             --------------------------
	.section	.nv.callgraph,"",@"SHT_CUDA_CALLGRAPH"
	.align	4
	.sectionentsize	8
	.align		4
        /*0000*/ 	.word	0x00000000
	.align		4
        /*0004*/ 	.word	0xffffffff
	.align		4
        /*0008*/ 	.word	0x00000000
	.align		4
        /*000c*/ 	.word	0xfffffffe
	.align		4
        /*0010*/ 	.word	0x00000000
	.align		4
        /*0014*/ 	.word	0xfffffffd
	.align		4
        /*0018*/ 	.word	0x00000000
	.align		4
        /*001c*/ 	.word	0xfffffffc


//--------------------- .nv.constant2._Z8winogradPaPsS_ --------------------------
	.section	.nv.constant2._Z8winogradPaPsS_,"a",@progbits
	.sectionflags	@""
	.align	4
.nv.constant2._Z8winogradPaPsS_:
        /*0000*/ 	.byte	0xf0, 0x02, 0x00, 0x00, 0x80, 0x02, 0x00, 0x00, 0x90, 0x04, 0x00, 0x00, 0x30, 0x04, 0x00, 0x00
        /*0010*/ 	.byte	0xc0, 0x03, 0x00, 0x00, 0x90, 0x04, 0x00, 0x00, 0xc0, 0x05, 0x00, 0x00, 0x60, 0x05, 0x00, 0x00
        /*0020*/ 	.byte	0x30, 0x07, 0x00, 0x00, 0xe0, 0x06, 0x00, 0x00, 0x80, 0x06, 0x00, 0x00, 0x30, 0x07, 0x00, 0x00


//--------------------- .text._Z7paddingPaS_      --------------------------
	.section	.text._Z7paddingPaS_,"ax",@progbits
	.align	128
        .global         _Z7paddingPaS_
        .type           _Z7paddingPaS_,@function
        .size           _Z7paddingPaS_,(.L_x_72 - _Z7paddingPaS_)
        .other          _Z7paddingPaS_,@"STO_CUDA_ENTRY STV_DEFAULT"
_Z7paddingPaS_:
.text._Z7paddingPaS_:
[----:B------:R-:W-:Y:S01]  /*0000*/  LDC R1, c[0x0][0x37c] ;  /* 0x0000df00ff017b82 */ /* 0x000fe20000000800 */
[----:B------:R-:W0:Y:S01]  /*0010*/  S2R R5, SR_TID.X ;  /* 0x0000000000057919 */ /* 0x000e220000002100 */
[----:B------:R-:W0:Y:S01]  /*0020*/  LDCU UR4, c[0x0][0x360] ;  /* 0x00006c00ff0477ac */ /* 0x000e220008000800 */
[----:B------:R-:W-:Y:S01]  /*0030*/  BSSY.RECONVERGENT B0, `(.L_x_0) ;  /* 0x0000047000007945 */ /* 0x000fe20003800200 */
[----:B------:R-:W0:Y:S01]  /*0040*/  S2R R2, SR_TID.Y ;  /* 0x0000000000027919 */ /* 0x000e220000002200 */
[----:B------:R-:W1:Y:S01]  /*0050*/  LDCU.64 UR10, c[0x0][0x358] ;  /* 0x00006b00ff0a77ac */ /* 0x000e620008000a00 */
[----:B------:R-:W2:Y:S01]  /*0060*/  S2R R3, SR_CTAID.X ;  /* 0x0000000000037919 */ /* 0x000ea20000002500 */
[----:B0-----:R-:W-:-:S05]  /*0070*/  IMAD R0, R2, UR4, R5 ;  /* 0x0000000402007c24 */ /* 0x001fca000f8e0205 */
[----:B------:R-:W-:-:S13]  /*0080*/  ISETP.GT.U32.AND P0, PT, R0, 0x483, PT ;  /* 0x000004830000780c */ /* 0x000fda0003f04070 */
[----:B-12---:R-:W-:Y:S05]  /*0090*/  @P0 BRA `(.L_x_1) ;  /* 0x0000000400000947 */ /* 0x006fea0003800000 */
[----:B------:R-:W0:Y:S01]  /*00a0*/  LDC R7, c[0x0][0x364] ;  /* 0x0000d900ff077b82 */ /* 0x000e220000000800 */
[----:B------:R-:W-:Y:S01]  /*00b0*/  BSSY.RECONVERGENT B1, `(.L_x_2) ;  /* 0x000002c000017945 */ /* 0x000fe20003800200 */
[----:B0-----:R-:W-:-:S04]  /*00c0*/  IMAD R7, R7, UR4, RZ ;  /* 0x0000000407077c24 */ /* 0x001fc8000f8e02ff */
[----:B------:R-:W0:Y:S01]  /*00d0*/  I2F.U32.RP R10, R7 ;  /* 0x00000007000a7306 */ /* 0x000e220000209000 */
[--C-:B------:R-:W-:Y:S01]  /*00e0*/  IMAD.IADD R4, R0, 0x1, R7.reuse ;  /* 0x0000000100047824 */ /* 0x100fe200078e0207 */
[----:B------:R-:W-:Y:S01]  /*00f0*/  ISETP.NE.U32.AND P2, PT, R7, RZ, PT ;  /* 0x000000ff0700720c */ /* 0x000fe20003f45070 */
[----:B------:R-:W-:-:S03]  /*0100*/  IMAD.MOV R13, RZ, RZ, -R7 ;  /* 0x000000ffff0d7224 */ /* 0x000fc600078e0a07 */
[C---:B------:R-:W-:Y:S02]  /*0110*/  ISETP.GE.U32.AND P0, PT, R4.reuse, 0x484, PT ;  /* 0x000004840400780c */ /* 0x040fe40003f06070 */
[----:B------:R-:W-:Y:S02]  /*0120*/  VIMNMX.U32 R11, PT, PT, R4, 0x484, !PT ;  /* 0x00000484040b7848 */ /* 0x000fe40007fe0000 */
[----:B------:R-:W-:-:S04]  /*0130*/  SEL R6, RZ, 0x1, P0 ;  /* 0x00000001ff067807 */ /* 0x000fc80000000000 */
[----:B------:R-:W-:Y:S01]  /*0140*/  IADD3 R4, PT, PT, R11, -R4, -R6 ;  /* 0x800000040b047210 */ /* 0x000fe20007ffe806 */
[----:B0-----:R-:W0:Y:S02]  /*0150*/  MUFU.RCP R10, R10 ;  /* 0x0000000a000a7308 */ /* 0x001e240000001000 */
[----:B0-----:R-:W-:-:S06]  /*0160*/  VIADD R8, R10, 0xffffffe ;  /* 0x0ffffffe0a087836 */ /* 0x001fcc0000000000 */
[----:B------:R0:W1:Y:S02]  /*0170*/  F2I.FTZ.U32.TRUNC.NTZ R9, R8 ;  /* 0x0000000800097305 */ /* 0x000064000021f000 */
[----:B0-----:R-:W-:Y:S02]  /*0180*/  HFMA2 R8, -RZ, RZ, 0, 0 ;  /* 0x00000000ff087431 */ /* 0x001fe400000001ff */
[----:B-1----:R-:W-:-:S04]  /*0190*/  IMAD R13, R13, R9, RZ ;  /* 0x000000090d0d7224 */ /* 0x002fc800078e02ff */
[----:B------:R-:W-:-:S06]  /*01a0*/  IMAD.HI.U32 R9, R9, R13, R8 ;  /* 0x0000000d09097227 */ /* 0x000fcc00078e0008 */
[----:B------:R-:W-:-:S04]  /*01b0*/  IMAD.HI.U32 R9, R9, R4, RZ ;  /* 0x0000000409097227 */ /* 0x000fc800078e00ff */
[----:B------:R-:W-:-:S04]  /*01c0*/  IMAD.MOV R8, RZ, RZ, -R9 ;  /* 0x000000ffff087224 */ /* 0x000fc800078e0a09 */
[----:B------:R-:W-:-:S05]  /*01d0*/  IMAD R4, R7, R8, R4 ;  /* 0x0000000807047224 */ /* 0x000fca00078e0204 */
[----:B------:R-:W-:-:S13]  /*01e0*/  ISETP.GE.U32.AND P0, PT, R4, R7, PT ;  /* 0x000000070400720c */ /* 0x000fda0003f06070 */
[----:B------:R-:W-:Y:S02]  /*01f0*/  @P0 IMAD.IADD R4, R4, 0x1, -R7 ;  /* 0x0000000104040824 */ /* 0x000fe400078e0a07 */
[----:B------:R-:W-:-:S03]  /*0200*/  @P0 VIADD R9, R9, 0x1 ;  /* 0x0000000109090836 */ /* 0x000fc60000000000 */
[----:B------:R-:W-:-:S13]  /*0210*/  ISETP.GE.U32.AND P1, PT, R4, R7, PT ;  /* 0x000000070400720c */ /* 0x000fda0003f26070 */
[----:B------:R-:W-:Y:S02]  /*0220*/  @P1 IADD3 R9, PT, PT, R9, 0x1, RZ ;  /* 0x0000000109091810 */ /* 0x000fe40007ffe0ff */
[----:B------:R-:W-:-:S05]  /*0230*/  @!P2 LOP3.LUT R9, RZ, R7, RZ, 0x33, !PT ;  /* 0x00000007ff09a212 */ /* 0x000fca00078e33ff */
[----:B------:R-:W-:-:S05]  /*0240*/  IMAD.IADD R6, R6, 0x1, R9 ;  /* 0x0000000106067824 */ /* 0x000fca00078e0209 */
[C---:B------:R-:W-:Y:S02]  /*0250*/  LOP3.LUT R4, R6.reuse, 0x3, RZ, 0xc0, !PT ;  /* 0x0000000306047812 */ /* 0x040fe400078ec0ff */
[----:B------:R-:W-:Y:S02]  /*0260*/  ISETP.GE.U32.AND P1, PT, R6, 0x3, PT ;  /* 0x000000030600780c */ /* 0x000fe40003f26070 */
[----:B------:R-:W-:Y:S01]  /*0270*/  ISETP.NE.AND P0, PT, R4, 0x3, PT ;  /* 0x000000030400780c */ /* 0x000fe20003f05270 */
[----:B------:R-:W-:-:S12]  /*0280*/  IMAD.MOV.U32 R4, RZ, RZ, R0 ;  /* 0x000000ffff047224 */ /* 0x000fd800078e0000 */
[----:B------:R-:W-:Y:S05]  /*0290*/  @!P0 BRA `(.L_x_3) ;  /* 0x0000000000348947 */ /* 0x000fea0003800000 */
[----:B------:R-:W0:Y:S01]  /*02a0*/  S2R R9, SR_CgaCtaId ;  /* 0x0000000000097919 */ /* 0x000e220000008800 */
[----:B------:R-:W-:Y:S01]  /*02b0*/  VIADD R4, R6, 0x1 ;  /* 0x0000000106047836 */ /* 0x000fe20000000000 */
[----:B------:R-:W-:-:S04]  /*02c0*/  MOV R8, 0x400 ;  /* 0x0000040000087802 */ /* 0x000fc80000000f00 */
[----:B------:R-:W-:Y:S02]  /*02d0*/  LOP3.LUT R6, R4, 0x3, RZ, 0xc0, !PT ;  /* 0x0000000304067812 */ /* 0x000fe400078ec0ff */
[----:B------:R-:W-:-:S03]  /*02e0*/  MOV R4, R0 ;  /* 0x0000000000047202 */ /* 0x000fc60000000f00 */
[----:B------:R-:W-:Y:S01]  /*02f0*/  IMAD.MOV R6, RZ, RZ, -R6 ;  /* 0x000000ffff067224 */ /* 0x000fe200078e0a06 */
[----:B0-----:R-:W-:-:S07]  /*0300*/  LEA R9, R9, R8, 0x18 ;  /* 0x0000000809097211 */ /* 0x001fce00078ec0ff */
.L_x_4:
[----:B------:R-:W-:Y:S01]  /*0310*/  IMAD.IADD R8, R9, 0x1, R4 ;  /* 0x0000000109087824 */ /* 0x000fe200078e0204 */
[----:B------:R-:W-:Y:S01]  /*0320*/  IADD3 R4, PT, PT, R7, R4, RZ ;  /* 0x0000000407047210 */ /* 0x000fe20007ffe0ff */
[----:B------:R-:W-:-:S03]  /*0330*/  VIADD R6, R6, 0x1 ;  /* 0x0000000106067836 */ /* 0x000fc60000000000 */
[----:B------:R0:W-:Y:S02]  /*0340*/  STS.U8 [R8], RZ ;  /* 0x000000ff08007388 */ /* 0x0001e40000000000 */
[----:B------:R-:W-:-:S13]  /*0350*/  ISETP.NE.AND P0, PT, R6, RZ, PT ;  /* 0x000000ff0600720c */ /* 0x000fda0003f05270 */
[----:B0-----:R-:W-:Y:S05]  /*0360*/  @P0 BRA `(.L_x_4) ;  /* 0xfffffffc00e80947 */ /* 0x001fea000383ffff */
.L_x_3:
[----:B------:R-:W-:Y:S05]  /*0370*/  BSYNC.RECONVERGENT B1 ;  /* 0x0000000000017941 */ /* 0x000fea0003800200 */
.L_x_2:
[----:B------:R-:W-:Y:S05]  /*0380*/  @!P1 BRA `(.L_x_1) ;  /* 0x0000000000449947 */ /* 0x000fea0003800000 */
[----:B------:R-:W0:Y:S01]  /*0390*/  S2R R9, SR_CgaCtaId ;  /* 0x0000000000097919 */ /* 0x000e220000008800 */
[----:B------:R-:W-:-:S04]  /*03a0*/  MOV R6, 0x400 ;  /* 0x0000040000067802 */ /* 0x000fc80000000f00 */
[----:B0-----:R-:W-:-:S05]  /*03b0*/  LEA R12, R9, R6, 0x18 ;  /* 0x00000006090c7211 */ /* 0x001fca00078ec0ff */
[C-C-:B------:R-:W-:Y:S02]  /*03c0*/  IMAD.IADD R9, R7.reuse, 0x1, R12.reuse ;  /* 0x0000000107097824 */ /* 0x140fe400078e020c */
[C-C-:B------:R-:W-:Y:S02]  /*03d0*/  IMAD R11, R7.reuse, 0x2, R12.reuse ;  /* 0x00000002070b7824 */ /* 0x140fe400078e020c */
[----:B------:R-:W-:-:S07]  /*03e0*/  IMAD R13, R7, 0x3, R12 ;  /* 0x00000003070d7824 */ /* 0x000fce00078e020c */
.L_x_5:
[--C-:B0-----:R-:W-:Y:S01]  /*03f0*/  IMAD.IADD R14, R12, 0x1, R4.reuse ;  /* 0x000000010c0e7824 */ /* 0x101fe200078e0204 */
[----:B------:R-:W-:Y:S01]  /*0400*/  IADD3 R6, PT, PT, R9, R4, RZ ;  /* 0x0000000409067210 */ /* 0x000fe20007ffe0ff */
[--C-:B------:R-:W-:Y:S02]  /*0410*/  IMAD.IADD R8, R11, 0x1, R4.reuse ;  /* 0x000000010b087824 */ /* 0x100fe400078e0204 */
[--C-:B------:R-:W-:Y:S01]  /*0420*/  IMAD.IADD R10, R13, 0x1, R4.reuse ;  /* 0x000000010d0a7824 */ /* 0x100fe200078e0204 */
[----:B------:R0:W-:Y:S01]  /*0430*/  STS.U8 [R14], RZ ;  /* 0x000000ff0e007388 */ /* 0x0001e20000000000 */
[----:B------:R-:W-:-:S03]  /*0440*/  IMAD R4, R7, 0x4, R4 ;  /* 0x0000000407047824 */ /* 0x000fc600078e0204 */
[----:B------:R0:W-:Y:S02]  /*0450*/  STS.U8 [R6], RZ ;  /* 0x000000ff06007388 */ /* 0x0001e40000000000 */
[----:B------:R-:W-:Y:S02]  /*0460*/  ISETP.GE.U32.AND P0, PT, R4, 0x484, PT ;  /* 0x000004840400780c */ /* 0x000fe40003f06070 */
[----:B------:R0:W-:Y:S04]  /*0470*/  STS.U8 [R8], RZ ;  /* 0x000000ff08007388 */ /* 0x0001e80000000000 */
[----:B------:R0:W-:Y:S07]  /*0480*/  STS.U8 [R10], RZ ;  /* 0x000000ff0a007388 */ /* 0x0001ee0000000000 */
[----:B------:R-:W-:Y:S05]  /*0490*/  @!P0 BRA `(.L_x_5) ;  /* 0xfffffffc00d48947 */ /* 0x000fea000383ffff */
.L_x_1:
[----:B------:R-:W-:Y:S05]  /*04a0*/  BSYNC.RECONVERGENT B0 ;  /* 0x0000000000007941 */ /* 0x000fea0003800200 */
.L_x_0:
[----:B------:R-:W1:Y:S01]  /*04b0*/  LDCU.64 UR6, c[0x0][0x380] ;  /* 0x00007000ff0677ac */ /* 0x000e620008000a00 */
[----:B0-----:R-:W-:-:S05]  /*04c0*/  LEA R6, R2, R5, 0x5 ;  /* 0x0000000502067211 */ /* 0x001fca00078e28ff */
[----:B------:R-:W-:Y:S01]  /*04d0*/  IMAD R4, R3, 0x400, R6 ;  /* 0x0000040003047824 */ /* 0x000fe200078e0206 */
[----:B------:R-:W-:Y:S04]  /*04e0*/  BAR.SYNC.DEFER_BLOCKING 0x0 ;  /* 0x0000000000007b1d */ /* 0x000fe80000010000 */
[----:B-1----:R-:W-:-:S05]  /*04f0*/  IADD3 R4, P0, PT, R4, UR6, RZ ;  /* 0x0000000604047c10 */ /* 0x002fca000ff1e0ff */
[----:B------:R-:W-:-:S05]  /*0500*/  IMAD.X R5, RZ, RZ, UR7, P0 ;  /* 0x00000007ff057e24 */ /* 0x000fca00080e06ff */
[----:B------:R-:W2:Y:S01]  /*0510*/  LDG.E.U8 R4, desc[UR10][R4.64] ;  /* 0x0000000a04047981 */ /* 0x000ea2000c1e1100 */
[----:B------:R-:W0:Y:S01]  /*0520*/  S2UR UR6, SR_CgaCtaId ;  /* 0x00000000000679c3 */ /* 0x000e220000008800 */
[----:B------:R-:W-:Y:S01]  /*0530*/  UMOV UR5, 0x400 ;  /* 0x0000040000057882 */ /* 0x000fe20000000000 */
[----:B------:R-:W-:Y:S01]  /*0540*/  IMAD R7, R2, 0x2, R6 ;  /* 0x0000000202077824 */ /* 0x000fe200078e0206 */
[----:B------:R-:W-:Y:S01]  /*0550*/  ISETP.GT.U32.AND P0, PT, R0, 0x483, PT ;  /* 0x000004830000780c */ /* 0x000fe20003f04070 */
[----:B0-----:R-:W-:-:S09]  /*0560*/  ULEA UR5, UR6, UR5, 0x18 ;  /* 0x0000000506057291 */ /* 0x001fd2000f8ec0ff */
[----:B--2---:R0:W-:Y:S01]  /*0570*/  STS.U8 [R7+UR5+0x23], R4 ;  /* 0x0000230407007988 */ /* 0x0041e20008000005 */
[----:B------:R-:W-:Y:S06]  /*0580*/  BAR.SYNC.DEFER_BLOCKING 0x0 ;  /* 0x0000000000007b1d */ /* 0x000fec0000010000 */
[----:B------:R-:W-:Y:S05]  /*0590*/  @P0 EXIT ;  /* 0x000000000000094d */ /* 0x000fea0003800000 */
[----:B------:R-:W1:Y:S01]  /*05a0*/  LDCU UR6, c[0x0][0x364] ;  /* 0x00006c80ff0677ac */ /* 0x000e620008000800 */
[----:B------:R-:W-:Y:S01]  /*05b0*/  BSSY.RECONVERGENT B0, `(.L_x_6) ;  /* 0x0000031000007945 */ /* 0x000fe20003800200 */
[----:B-1----:R-:W-:-:S06]  /*05c0*/  UIMAD UR4, UR4, UR6, URZ ;  /* 0x00000006040472a4 */ /* 0x002fcc000f8e02ff */
[----:B------:R-:W-:Y:S01]  /*05d0*/  VIADD R2, R0, UR4 ;  /* 0x0000000400027c36 */ /* 0x000fe20008000000 */
[----:B------:R-:W-:Y:S01]  /*05e0*/  ISETP.NE.U32.AND P2, PT, RZ, UR4, PT ;  /* 0x00000004ff007c0c */ /* 0x000fe2000bf45070 */
[----:B------:R-:W-:Y:S01]  /*05f0*/  IMAD R9, RZ, RZ, -UR4 ;  /* 0x80000004ff097e24 */ /* 0x000fe2000f8e02ff */
[----:B------:R-:W1:Y:S02]  /*0600*/  I2F.U32.RP R8, UR4 ;  /* 0x0000000400087d06 */ /* 0x000e640008209000 */
[C---:B------:R-:W-:Y:S02]  /*0610*/  ISETP.GE.U32.AND P0, PT, R2.reuse, 0x484, PT ;  /* 0x000004840200780c */ /* 0x040fe40003f06070 */
[----:B0-----:R-:W-:Y:S02]  /*0620*/  VIMNMX.U32 R7, PT, PT, R2, 0x484, !PT ;  /* 0x0000048402077848 */ /* 0x001fe40007fe0000 */
[----:B------:R-:W-:-:S04]  /*0630*/  SEL R6, RZ, 0x1, P0 ;  /* 0x00000001ff067807 */ /* 0x000fc80000000000 */
[----:B------:R-:W-:Y:S01]  /*0640*/  IADD3 R7, PT, PT, R7, -R2, -R6 ;  /* 0x8000000207077210 */ /* 0x000fe20007ffe806 */
[----:B-1----:R-:W0:Y:S02]  /*0650*/  MUFU.RCP R8, R8 ;  /* 0x0000000800087308 */ /* 0x002e240000001000 */
[----:B0-----:R-:W-:-:S06]  /*0660*/  IADD3 R4, PT, PT, R8, 0xffffffe, RZ ;  /* 0x0ffffffe08047810 */ /* 0x001fcc0007ffe0ff */
[----:B------:R0:W1:Y:S02]  /*0670*/  F2I.FTZ.U32.TRUNC.NTZ R5, R4 ;  /* 0x0000000400057305 */ /* 0x000064000021f000 */
[----:B0-----:R-:W-:Y:S01]  /*0680*/  MOV R4, RZ ;  /* 0x000000ff00047202 */ /* 0x001fe20000000f00 */
[----:B-1----:R-:W-:-:S04]  /*0690*/  IMAD R9, R9, R5, RZ ;  /* 0x0000000509097224 */ /* 0x002fc800078e02ff */
[----:B------:R-:W-:-:S06]  /*06a0*/  IMAD.HI.U32 R8, R5, R9, R4 ;  /* 0x0000000905087227 */ /* 0x000fcc00078e0004 */
[----:B------:R-:W-:-:S04]  /*06b0*/  IMAD.HI.U32 R5, R8, R7, RZ ;  /* 0x0000000708057227 */ /* 0x000fc800078e00ff */
[----:B------:R-:W-:-:S04]  /*06c0*/  IMAD.MOV R2, RZ, RZ, -R5 ;  /* 0x000000ffff027224 */ /* 0x000fc800078e0a05 */
[----:B------:R-:W-:-:S05]  /*06d0*/  IMAD R7, R2, UR4, R7 ;  /* 0x0000000402077c24 */ /* 0x000fca000f8e0207 */
[----:B------:R-:W-:-:S13]  /*06e0*/  ISETP.GE.U32.AND P0, PT, R7, UR4, PT ;  /* 0x0000000407007c0c */ /* 0x000fda000bf06070 */
[----:B------:R-:W-:Y:S01]  /*06f0*/  @P0 VIADD R7, R7, -UR4 ;  /* 0x8000000407070c36 */ /* 0x000fe20008000000 */
[----:B------:R-:W-:-:S04]  /*0700*/  @P0 IADD3 R5, PT, PT, R5, 0x1, RZ ;  /* 0x0000000105050810 */ /* 0x000fc80007ffe0ff */
[----:B------:R-:W-:-:S13]  /*0710*/  ISETP.GE.U32.AND P1, PT, R7, UR4, PT ;  /* 0x0000000407007c0c */ /* 0x000fda000bf26070 */
[----:B------:R-:W-:Y:S01]  /*0720*/  @P1 VIADD R5, R5, 0x1 ;  /* 0x0000000105051836 */ /* 0x000fe20000000000 */
[----:B------:R-:W-:-:S05]  /*0730*/  @!P2 LOP3.LUT R5, RZ, UR4, RZ, 0x33, !PT ;  /* 0x00000004ff05ac12 */ /* 0x000fca000f8e33ff */
[----:B------:R-:W-:-:S05]  /*0740*/  IMAD.IADD R4, R6, 0x1, R5 ;  /* 0x0000000106047824 */ /* 0x000fca00078e0205 */
[C---:B------:R-:W-:Y:S02]  /*0750*/  LOP3.LUT R2, R4.reuse, 0x3, RZ, 0xc0, !PT ;  /* 0x0000000304027812 */ /* 0x040fe400078ec0ff */
[----:B------:R-:W-:Y:S02]  /*0760*/  ISETP.GE.U32.AND P0, PT, R4, 0x3, PT ;  /* 0x000000030400780c */ /* 0x000fe40003f06070 */
[----:B------:R-:W-:-:S13]  /*0770*/  ISETP.NE.AND P1, PT, R2, 0x3, PT ;  /* 0x000000030200780c */ /* 0x000fda0003f25270 */
[----:B------:R-:W-:Y:S05]  /*0780*/  @!P1 BRA `(.L_x_7) ;  /* 0x00000000004c9947 */ /* 0x000fea0003800000 */
[----:B------:R-:W0:Y:S01]  /*0790*/  LDC R5, c[0x0][0x360] ;  /* 0x0000d800ff057b82 */ /* 0x000e220000000800 */
[----:B------:R-:W1:Y:S01]  /*07a0*/  LDCU.64 UR8, c[0x0][0x388] ;  /* 0x00007100ff0877ac */ /* 0x000e620008000a00 */
[----:B------:R-:W-:Y:S01]  /*07b0*/  IMAD R2, R3, 0x484, R0 ;  /* 0x0000048403027824 */ /* 0x000fe200078e0200 */
[----:B------:R-:W-:-:S04]  /*07c0*/  IADD3 R4, PT, PT, R4, 0x1, RZ ;  /* 0x0000000104047810 */ /* 0x000fc80007ffe0ff */
[----:B-1----:R-:W-:Y:S02]  /*07d0*/  IADD3 R11, P1, PT, R2, UR8, RZ ;  /* 0x00000008020b7c10 */ /* 0x002fe4000ff3e0ff */
[----:B------:R-:W-:Y:S01]  /*07e0*/  LOP3.LUT R2, R4, 0x3, RZ, 0xc0, !PT ;  /* 0x0000000304027812 */ /* 0x000fe200078ec0ff */
[----:B0-----:R-:W-:-:S04]  /*07f0*/  IMAD.WIDE.U32 R4, R5, UR6, RZ ;  /* 0x0000000605047c25 */ /* 0x001fc8000f8e00ff */
[----:B------:R-:W-:Y:S02]  /*0800*/  IMAD.X R8, RZ, RZ, UR9, P1 ;  /* 0x00000009ff087e24 */ /* 0x000fe400088e06ff */
[----:B------:R-:W-:-:S07]  /*0810*/  IMAD.MOV R2, RZ, RZ, -R2 ;  /* 0x000000ffff027224 */ /* 0x000fce00078e0a02 */
.L_x_8:
[----:B0-----:R0:W1:Y:S01]  /*0820*/  LDS.U8 R9, [R0+UR5] ;  /* 0x0000000500097984 */ /* 0x0010620008000000 */
[-C--:B------:R-:W-:Y:S01]  /*0830*/  MOV R6, R11.reuse ;  /* 0x0000000b00067202 */ /* 0x080fe20000000f00 */
[----:B------:R-:W-:Y:S01]  /*0840*/  IMAD.MOV.U32 R7, RZ, RZ, R8 ;  /* 0x000000ffff077224 */ /* 0x000fe200078e0008 */
[----:B------:R-:W-:Y:S01]  /*0850*/  IADD3 R11, P2, PT, R4, R11, RZ ;  /* 0x0000000b040b7210 */ /* 0x000fe20007f5e0ff */
[----:B------:R-:W-:Y:S01]  /*0860*/  VIADD R2, R2, 0x1 ;  /* 0x0000000102027836 */ /* 0x000fe20000000000 */
[----:B0-----:R-:W-:-:S03]  /*0870*/  IADD3 R0, PT, PT, R0, UR4, RZ ;  /* 0x0000000400007c10 */ /* 0x001fc6000fffe0ff */
[----:B------:R-:W-:Y:S01]  /*0880*/  IMAD.X R8, R5, 0x1, R8, P2 ;  /* 0x0000000105087824 */ /* 0x000fe200010e0608 */
[----:B------:R-:W-:Y:S01]  /*0890*/  ISETP.NE.AND P1, PT, R2, RZ, PT ;  /* 0x000000ff0200720c */ /* 0x000fe20003f25270 */
[----:B-1----:R0:W-:-:S12]  /*08a0*/  STG.E.U8 desc[UR10][R6.64], R9 ;  /* 0x0000000906007986 */ /* 0x0021d8000c10110a */
[----:B------:R-:W-:Y:S05]  /*08b0*/  @P1 BRA `(.L_x_8) ;  /* 0xfffffffc00d81947 */ /* 0x000fea000383ffff */
.L_x_7:
[----:B------:R-:W-:Y:S05]  /*08c0*/  BSYNC.RECONVERGENT B0 ;  /* 0x0000000000007941 */ /* 0x000fea0003800200 */
.L_x_6:
[----:B------:R-:W-:Y:S05]  /*08d0*/  @!P0 EXIT ;  /* 0x000000000000894d */ /* 0x000fea0003800000 */
[----:B------:R-:W-:Y:S01]  /*08e0*/  IMAD R10, R3, 0x484, R0 ;  /* 0x00000484030a7824 */ /* 0x000fe200078e0200 */
[----:B------:R-:W1:Y:S01]  /*08f0*/  LDCU.64 UR12, c[0x0][0x388] ;  /* 0x00007100ff0c77ac */ /* 0x000e620008000a00 */
[----:B------:R-:W-:-:S03]  /*0900*/  IMAD.U32 R23, RZ, RZ, UR4 ;  /* 0x00000004ff177e24 */ /* 0x000fc6000f8e00ff */
[----:B------:R-:W-:Y:S01]  /*0910*/  IADD3 R11, PT, PT, R10, UR4, RZ ;  /* 0x000000040a0b7c10 */ /* 0x000fe2000fffe0ff */
[C-C-:B------:R-:W-:Y:S01]  /*0920*/  IMAD R12, R23.reuse, 0x2, R10.reuse ;  /* 0x00000002170c7824 */ /* 0x140fe200078e020a */
[----:B------:R-:W-:Y:S01]  /*0930*/  UIADD3 UR6, UPT, UPT, UR5, UR4, URZ ;  /* 0x0000000405067290 */ /* 0x000fe2000fffe0ff */
[----:B------:R-:W-:Y:S01]  /*0940*/  IMAD R13, R23, 0x3, R10 ;  /* 0x00000003170d7824 */ /* 0x000fe200078e020a */
[----:B------:R-:W-:Y:S02]  /*0950*/  ULEA UR7, UR4, UR5, 0x1 ;  /* 0x0000000504077291 */ /* 0x000fe4000f8e08ff */
[----:B------:R-:W-:-:S12]  /*0960*/  UIMAD UR8, UR4, 0x3, UR5 ;  /* 0x00000003040878a4 */ /* 0x000fd8000f8e0205 */
.L_x_9:
[----:B--2---:R-:W2:Y:S01]  /*0970*/  LDS.U8 R15, [R0+UR5] ;  /* 0x00000005000f7984 */ /* 0x004ea20008000000 */
[----:B-1----:R-:W-:Y:S01]  /*0980*/  IADD3 R2, P0, PT, R10, UR12, RZ ;  /* 0x0000000c0a027c10 */ /* 0x002fe2000ff1e0ff */
[----:B------:R-:W-:Y:S01]  /*0990*/  IMAD R10, R23, 0x4, R10 ;  /* 0x00000004170a7824 */ /* 0x000fe200078e020a */
[----:B------:R-:W-:Y:S01]  /*09a0*/  IADD3 R4, P1, PT, R11, UR12, RZ ;  /* 0x0000000c0b047c10 */ /* 0x000fe2000ff3e0ff */
[----:B------:R-:W1:Y:S01]  /*09b0*/  LDS.U8 R17, [R0+UR6] ;  /* 0x0000000600117984 */ /* 0x000e620008000000 */
[----:B0-----:R-:W-:Y:S01]  /*09c0*/  IADD3 R6, P2, PT, R12, UR12, RZ ;  /* 0x0000000c0c067c10 */ /* 0x001fe2000ff5e0ff */
[----:B------:R-:W-:Y:S01]  /*09d0*/  IMAD.X R3, RZ, RZ, UR13, P0 ;  /* 0x0000000dff037e24 */ /* 0x000fe200080e06ff */
[----:B------:R-:W-:Y:S01]  /*09e0*/  IADD3 R8, P3, PT, R13, UR12, RZ ;  /* 0x0000000c0d087c10 */ /* 0x000fe2000ff7e0ff */
[----:B------:R-:W0:Y:S01]  /*09f0*/  LDS.U8 R19, [R0+UR7] ;  /* 0x0000000700137984 */ /* 0x000e220008000000 */
[----:B------:R-:W-:Y:S01]  /*0a00*/  IADD3.X R5, PT, PT, RZ, UR13, RZ, P1, !PT ;  /* 0x0000000dff057c10 */ /* 0x000fe20008ffe4ff */
[----:B------:R-:W-:Y:S01]  /*0a10*/  IMAD.X R7, RZ, RZ, UR13, P2 ;  /* 0x0000000dff077e24 */ /* 0x000fe200090e06ff */
[----:B------:R-:W-:Y:S01]  /*0a20*/  LEA R13, R23, R13, 0x2 ;  /* 0x0000000d170d7211 */ /* 0x000fe200078e10ff */
[----:B------:R3:W4:Y:S01]  /*0a30*/  LDS.U8 R21, [R0+UR8] ;  /* 0x0000000800157984 */ /* 0x0007220008000000 */
[----:B------:R-:W-:-:S02]  /*0a40*/  IMAD.X R9, RZ, RZ, UR13, P3 ;  /* 0x0000000dff097e24 */ /* 0x000fc400098e06ff */
[C---:B------:R-:W-:Y:S02]  /*0a50*/  IMAD R11, R23.reuse, 0x4, R11 ;  /* 0x00000004170b7824 */ /* 0x040fe400078e020b */
[C---:B------:R-:W-:Y:S01]  /*0a60*/  IMAD R12, R23.reuse, 0x4, R12 ;  /* 0x00000004170c7824 */ /* 0x040fe200078e020c */
[----:B---3--:R-:W-:-:S04]  /*0a70*/  LEA R0, R23, R0, 0x2 ;  /* 0x0000000017007211 */ /* 0x008fc800078e10ff */
[----:B------:R-:W-:Y:S01]  /*0a80*/  ISETP.GE.U32.AND P0, PT, R0, 0x484, PT ;  /* 0x000004840000780c */ /* 0x000fe20003f06070 */
[----:B--2---:R2:W-:Y:S04]  /*0a90*/  STG.E.U8 desc[UR10][R2.64], R15 ;  /* 0x0000000f02007986 */ /* 0x0045e8000c10110a */
[----:B-1----:R2:W-:Y:S04]  /*0aa0*/  STG.E.U8 desc[UR10][R4.64], R17 ;  /* 0x0000001104007986 */ /* 0x0025e8000c10110a */
[----:B0-----:R2:W-:Y:S04]  /*0ab0*/  STG.E.U8 desc[UR10][R6.64], R19 ;  /* 0x0000001306007986 */ /* 0x0015e8000c10110a */
[----:B----4-:R2:W-:Y:S01]  /*0ac0*/  STG.E.U8 desc[UR10][R8.64], R21 ;  /* 0x0000001508007986 */ /* 0x0105e2000c10110a */
[----:B------:R-:W-:Y:S05]  /*0ad0*/  @!P0 BRA `(.L_x_9) ;  /* 0xfffffffc00a48947 */ /* 0x000fea000383ffff */
[----:B------:R-:W-:Y:S05]  /*0ae0*/  EXIT ;  /* 0x000000000000794d */ /* 0x000fea0003800000 */
.L_x_10:
[----:B------:R-:W-:-:S00]  /*0af0*/  BRA `(.L_x_10) ;  /* 0xfffffffc00fc7947 */ /* 0x000fc0000383ffff */
[----:B------:R-:W-:-:S00]  /*0b00*/  NOP ;  /* 0x0000000000007918 */ /* 0x000fc00000000000 */
[----:B------:R-:W-:-:S00]  /*0b10*/  NOP ;  /* 0x0000000000007918 */ /* 0x000fc00000000000 */
[----:B------:R-:W-:-:S00]  /*0b20*/  NOP ;  /* 0x0000000000007918 */ /* 0x000fc00000000000 */
[----:B------:R-:W-:-:S00]  /*0b30*/  NOP ;  /* 0x0000000000007918 */ /* 0x000fc00000000000 */
[----:B------:R-:W-:-:S00]  /*0b40*/  NOP ;  /* 0x0000000000007918 */ /* 0x000fc00000000000 */
[----:B------:R-:W-:-:S00]  /*0b50*/  NOP ;  /* 0x0000000000007918 */ /* 0x000fc00000000000 */
[----:B------:R-:W-:-:S00]  /*0b60*/  NOP ;  /* 0x0000000000007918 */ /* 0x000fc00000000000 */
[----:B------:R-:W-:-:S00]  /*0b70*/  NOP ;  /* 0x0000000000007918 */ /* 0x000fc00000000000 */
.L_x_72:


//--------------------- .text._Z8winogradPaPsS_   --------------------------
	.section	.text._Z8winogradPaPsS_,"ax",@progbits
	.align	128
        .global         _Z8winogradPaPsS_
        .type           _Z8winogradPaPsS_,@function
        .size           _Z8winogradPaPsS_,(.L_x_73 - _Z8winogradPaPsS_)
        .other          _Z8winogradPaPsS_,@"STO_CUDA_ENTRY STV_DEFAULT"
_Z8winogradPaPsS_:
.text._Z8winogradPaPsS_:
[----:B------:R-:W-:Y:S01]  /*0000*/  LDC R1, c[0x0][0x37c] ;  /* 0x0000df00ff017b82 */ /* 0x000fe20000000800 */
[----:B------:R-:W0:Y:S01]  /*0010*/  S2R R3, SR_CTAID.X ;  /* 0x0000000000037919 */ /* 0x000e220000002500 */
[----:B------:R-:W1:Y:S01]  /*0020*/  LDCU.64 UR4, c[0x0][0x380] ;  /* 0x00007000ff0477ac */ /* 0x000e620008000a00 */
[----:B------:R-:W2:Y:S01]  /*0030*/  S2R R4, SR_TID.X ;  /* 0x0000000000047919 */ /* 0x000ea20000002100 */
[----:B------:R-:W3:Y:S01]  /*0040*/  LDCU.64 UR8, c[0x0][0x358] ;  /* 0x00006b00ff0877ac */ /* 0x000ee20008000a00 */
[----:B------:R-:W4:Y:S01]  /*0050*/  S2R R8, SR_TID.Y ;  /* 0x0000000000087919 */ /* 0x000f220000002200 */
[----:B------:R-:W4:Y:S01]  /*0060*/  S2R R0, SR_CTAID.Y ;  /* 0x0000000000007919 */ /* 0x000f220000002600 */
[----:B------:R-:W5:Y:S01]  /*0070*/  S2R R11, SR_TID.Z ;  /* 0x00000000000b7919 */ /* 0x000f620000002300 */
[----:B0-----:R-:W-:-:S04]  /*0080*/  IMAD.SHL.U32 R3, R3, 0x2, RZ ;  /* 0x0000000203037824 */ /* 0x001fc800078e00ff */
[----:B--2---:R-:W-:Y:S02]  /*0090*/  IMAD.IADD R2, R3, 0x1, R4 ;  /* 0x0000000103027824 */ /* 0x004fe400078e0204 */
[----:B----4-:R-:W-:Y:S02]  /*00a0*/  IMAD R6, R0, 0x2, R8 ;  /* 0x0000000200067824 */ /* 0x010fe400078e0208 */
[----:B-----5:R-:W-:-:S04]  /*00b0*/  IMAD R7, R11, 0x484, R2 ;  /* 0x000004840b077824 */ /* 0x020fc800078e0202 */
[----:B------:R-:W-:-:S05]  /*00c0*/  IMAD R6, R6, 0x22, R7 ;  /* 0x0000002206067824 */ /* 0x000fca00078e0207 */
[----:B-1----:R-:W-:-:S05]  /*00d0*/  IADD3 R6, P0, PT, R6, UR4, RZ ;  /* 0x0000000406067c10 */ /* 0x002fca000ff1e0ff */
[----:B------:R-:W-:-:S05]  /*00e0*/  IMAD.X R7, RZ, RZ, UR5, P0 ;  /* 0x00000005ff077e24 */ /* 0x000fca00080e06ff */
[----:B---3--:R0:W2:Y:S01]  /*00f0*/  LDG.E.U8 R6, desc[UR8][R6.64] ;  /* 0x0000000806067981 */ /* 0x0080a2000c1e1100 */
[----:B------:R-:W1:Y:S01]  /*0100*/  S2UR UR7, SR_CgaCtaId ;  /* 0x00000000000779c3 */ /* 0x000e620000008800 */
[----:B------:R-:W-:Y:S01]  /*0110*/  UMOV UR4, 0x400 ;  /* 0x0000040000047882 */ /* 0x000fe20000000000 */
[----:B------:R-:W-:Y:S01]  /*0120*/  ISETP.GT.AND P0, PT, R8, 0x1, PT ;  /* 0x000000010800780c */ /* 0x000fe20003f04270 */
[----:B------:R-:W-:Y:S01]  /*0130*/  UIADD3 UR5, UPT, UPT, UR4, 0x900, URZ ;  /* 0x0000090004057890 */ /* 0x000fe2000fffe0ff */
[----:B------:R-:W-:Y:S03]  /*0140*/  BSSY.RECONVERGENT B0, `(.L_x_11) ;  /* 0x0000035000007945 */ /* 0x000fe60003800200 */
[----:B-1----:R-:W-:Y:S02]  /*0150*/  ULEA UR5, UR7, UR5, 0x18 ;  /* 0x0000000507057291 */ /* 0x002fe4000f8ec0ff */
[----:B------:R-:W-:-:S04]  /*0160*/  ULEA UR6, UR7, UR4, 0x18 ;  /* 0x0000000407067291 */ /* 0x000fc8000f8ec0ff */
[C---:B------:R-:W-:Y:S02]  /*0170*/  LEA R13, R11.reuse, UR5, 0x6 ;  /* 0x000000050b0d7c11 */ /* 0x040fe4000f8e30ff */
[----:B------:R-:W-:Y:S01]  /*0180*/  LEA R15, R11, UR6, 0x4 ;  /* 0x000000060b0f7c11 */ /* 0x000fe2000f8e20ff */
[----:B------:R-:W-:Y:S02]  /*0190*/  UIADD3 UR6, UPT, UPT, UR4, 0x100, URZ ;  /* 0x0000010004067890 */ /* 0x000fe4000fffe0ff */
[C---:B------:R-:W-:Y:S02]  /*01a0*/  IMAD R13, R8.reuse, 0x10, R13 ;  /* 0x00000010080d7824 */ /* 0x040fe400078e020d */
[----:B------:R-:W-:Y:S01]  /*01b0*/  IMAD R17, R8, 0x4, R15 ;  /* 0x0000000408117824 */ /* 0x000fe200078e020f */
[----:B------:R-:W-:Y:S01]  /*01c0*/  ULEA UR6, UR7, UR6, 0x18 ;  /* 0x0000000607067291 */ /* 0x000fe2000f8ec0ff */
[----:B------:R-:W-:-:S03]  /*01d0*/  IMAD R13, R4, 0x4, R13 ;  /* 0x00000004040d7824 */ /* 0x000fc600078e020d */
[----:B------:R-:W-:Y:S02]  /*01e0*/  IADD3 R17, PT, PT, R17, R4, RZ ;  /* 0x0000000411117210 */ /* 0x000fe40007ffe0ff */
[----:B------:R1:W-:Y:S01]  /*01f0*/  STS [R13], RZ ;  /* 0x000000ff0d007388 */ /* 0x0003e20000000800 */
[----:B0-----:R-:W-:-:S03]  /*0200*/  LEA R7, R11, UR6, 0x6 ;  /* 0x000000060b077c11 */ /* 0x001fc6000f8e30ff */
[----:B--2---:R1:W-:Y:S01]  /*0210*/  STS.U8 [R17], R6 ;  /* 0x0000000611007388 */ /* 0x0043e20000000000 */
[----:B------:R-:W-:Y:S05]  /*0220*/  @P0 BRA `(.L_x_12) ;  /* 0x00000000004c0947 */ /* 0x000fea0003800000 */
[----:B------:R-:W-:-:S05]  /*0230*/  VIMNMX.U32 R2, PT, PT, R8, 0x2, PT ;  /* 0x0000000208027848 */ /* 0x000fca0003fe0000 */
[----:B------:R-:W-:-:S04]  /*0240*/  IMAD.SHL.U32 R2, R2, 0x4, RZ ;  /* 0x0000000402027824 */ /* 0x000fc800078e00ff */
[----:B------:R-:W1:Y:S02]  /*0250*/  LDC R12, c[0x2][R2] ;  /* 0x00800000020c7b82 */ /* 0x000e640000000800 */
[----:B-1----:R-:W-:-:S04]  /*0260*/  SHF.R.S32.HI R13, RZ, 0x1f, R12 ;  /* 0x0000001fff0d7819 */ /* 0x002fc8000001140c */
.L_x_56:
[----:B------:R-:W-:Y:S05]  /*0270*/  BRX R12 -0x280                                 (*"BRANCH_TARGETS .L_x_57,.L_x_58,.L_x_13"*) ;  /* 0xfffffffc0c607949 */ /* 0x000fea000383ffff */
.L_x_58:
[C---:B------:R-:W-:Y:S02]  /*0280*/  IMAD R15, R4.reuse, 0x4, R15 ;  /* 0x00000004040f7824 */ /* 0x040fe400078e020f */
[----:B------:R-:W-:-:S03]  /*0290*/  IMAD R17, R4, 0x4, R7 ;  /* 0x0000000404117824 */ /* 0x000fc600078e0207 */
[----:B------:R-:W-:Y:S04]  /*02a0*/  LDS.S8 R2, [R15+0x1] ;  /* 0x000001000f027984 */ /* 0x000fe80000000200 */
[----:B------:R-:W0:Y:S02]  /*02b0*/  LDS.S8 R13, [R15+0x2] ;  /* 0x000002000f0d7984 */ /* 0x000e240000000200 */
[----:B0-----:R-:W-:-:S05]  /*02c0*/  IMAD.IADD R2, R2, 0x1, R13 ;  /* 0x0000000102027824 */ /* 0x001fca00078e020d */
[----:B------:R0:W-:Y:S01]  /*02d0*/  STS [R17+0x10], R2 ;  /* 0x0000100211007388 */ /* 0x0001e20000000800 */
[----:B------:R-:W-:Y:S05]  /*02e0*/  BRA `(.L_x_13) ;  /* 0x0000000000687947 */ /* 0x000fea0003800000 */
.L_x_57:
[C---:B------:R-:W-:Y:S02]  /*02f0*/  IMAD R15, R4.reuse, 0x4, R15 ;  /* 0x00000004040f7824 */ /* 0x040fe400078e020f */
[----:B------:R-:W-:-:S03]  /*0300*/  IMAD R17, R4, 0x4, R7 ;  /* 0x0000000404117824 */ /* 0x000fc600078e0207 */
[----:B------:R-:W-:Y:S04]  /*0310*/  LDS.S8 R2, [R15] ;  /* 0x000000000f027984 */ /* 0x000fe80000000200 */
[----:B------:R-:W0:Y:S02]  /*0320*/  LDS.S8 R13, [R15+0x2] ;  /* 0x000002000f0d7984 */ /* 0x000e240000000200 */
[----:B0-----:R-:W-:-:S05]  /*0330*/  IADD3 R2, PT, PT, R2, -R13, RZ ;  /* 0x8000000d02027210 */ /* 0x001fca0007ffe0ff */
[----:B------:R1:W-:Y:S01]  /*0340*/  STS [R17], R2 ;  /* 0x0000000211007388 */ /* 0x0003e20000000800 */
[----:B------:R-:W-:Y:S05]  /*0350*/  BRA `(.L_x_13) ;  /* 0x00000000004c7947 */ /* 0x000fea0003800000 */
.L_x_12:
[----:B-1----:R-:W-:-:S05]  /*0360*/  IMAD.MOV.U32 R13, RZ, RZ, -0x2 ;  /* 0xfffffffeff0d7424 */ /* 0x002fca00078e00ff */
[----:B------:R-:W-:-:S05]  /*0370*/  VIADDMNMX.U32 R2, R8, R13, 0x2, PT ;  /* 0x0000000208027446 */ /* 0x000fca000380000d */
[----:B------:R-:W-:-:S04]  /*0380*/  IMAD.SHL.U32 R2, R2, 0x4, RZ ;  /* 0x0000000402027824 */ /* 0x000fc800078e00ff */
[----:B------:R-:W0:Y:S02]  /*0390*/  LDC R12, c[0x2][R2+0xc] ;  /* 0x00800300020c7b82 */ /* 0x000e240000000800 */
[----:B0-----:R-:W-:-:S04]  /*03a0*/  SHF.R.S32.HI R13, RZ, 0x1f, R12 ;  /* 0x0000001fff0d7819 */ /* 0x001fc8000001140c */
.L_x_60:
[----:B------:R-:W-:Y:S05]  /*03b0*/  BRX R12 -0x3c0                                 (*"BRANCH_TARGETS .L_x_61,.L_x_62,.L_x_13"*) ;  /* 0xfffffffc0c107949 */ /* 0x000fea000383ffff */
.L_x_62:
[C---:B------:R-:W-:Y:S02]  /*03c0*/  IMAD R15, R4.reuse, 0x4, R15 ;  /* 0x00000004040f7824 */ /* 0x040fe400078e020f */
[----:B------:R-:W-:-:S03]  /*03d0*/  IMAD R17, R4, 0x4, R7 ;  /* 0x0000000404117824 */ /* 0x000fc600078e0207 */
[----:B------:R-:W-:Y:S04]  /*03e0*/  LDS.S8 R2, [R15+0x1] ;  /* 0x000001000f027984 */ /* 0x000fe80000000200 */
[----:B------:R-:W0:Y:S02]  /*03f0*/  LDS.S8 R13, [R15+0x3] ;  /* 0x000003000f0d7984 */ /* 0x000e240000000200 */
[----:B0-----:R-:W-:-:S05]  /*0400*/  IMAD.IADD R2, R2, 0x1, -R13 ;  /* 0x0000000102027824 */ /* 0x001fca00078e0a0d */
[----:B------:R3:W-:Y:S01]  /*0410*/  STS [R17+0x30], R2 ;  /* 0x0000300211007388 */ /* 0x0007e20000000800 */
[----:B------:R-:W-:Y:S05]  /*0420*/  BRA `(.L_x_13) ;  /* 0x0000000000187947 */ /* 0x000fea0003800000 */
.L_x_61:
[C---:B------:R-:W-:Y:S01]  /*0430*/  IMAD R15, R4.reuse, 0x4, R15 ;  /* 0x00000004040f7824 */ /* 0x040fe200078e020f */
[----:B------:R-:W-:-:S04]  /*0440*/  LEA R17, R4, R7, 0x2 ;  /* 0x0000000704117211 */ /* 0x000fc800078e10ff */
[----:B------:R-:W-:Y:S04]  /*0450*/  LDS.S8 R2, [R15+0x1] ;  /* 0x000001000f027984 */ /* 0x000fe80000000200 */
[----:B------:R-:W0:Y:S02]  /*0460*/  LDS.S8 R13, [R15+0x2] ;  /* 0x000002000f0d7984 */ /* 0x000e240000000200 */
[----:B0-----:R-:W-:-:S05]  /*0470*/  IMAD.IADD R2, R13, 0x1, -R2 ;  /* 0x000000010d027824 */ /* 0x001fca00078e0a02 */
[----:B------:R2:W-:Y:S02]  /*0480*/  STS [R17+0x20], R2 ;  /* 0x0000200211007388 */ /* 0x0005e40000000800 */
.L_x_13:
[----:B------:R-:W-:Y:S05]  /*0490*/  BSYNC.RECONVERGENT B0 ;  /* 0x0000000000007941 */ /* 0x000fea0003800200 */
.L_x_11:
[----:B------:R-:W-:Y:S01]  /*04a0*/  UIADD3 UR4, UPT, UPT, UR4, 0x500, URZ ;  /* 0x0000050004047890 */ /* 0x000fe2000fffe0ff */
[----:B------:R-:W-:Y:S01]  /*04b0*/  ISETP.GT.AND P0, PT, R4, 0x1, PT ;  /* 0x000000010400780c */ /* 0x000fe20003f04270 */
[----:B------:R-:W-:Y:S02]  /*04c0*/  BSSY.RECONVERGENT B0, `(.L_x_14) ;  /* 0x0000027000007945 */ /* 0x000fe40003800200 */
[----:B------:R-:W-:-:S06]  /*04d0*/  ULEA UR4, UR7, UR4, 0x18 ;  /* 0x0000000407047291 */ /* 0x000fcc000f8ec0ff */
[----:B------:R-:W-:-:S05]  /*04e0*/  LEA R13, R11, UR4, 0x6 ;  /* 0x000000040b0d7c11 */ /* 0x000fca000f8e30ff */
[----:B------:R-:W-:Y:S01]  /*04f0*/  IMAD R13, R8, 0x4, R13 ;  /* 0x00000004080d7824 */ /* 0x000fe200078e020d */
[----:B------:R-:W-:Y:S06]  /*0500*/  @P0 BRA `(.L_x_15) ;  /* 0x0000000000440947 */ /* 0x000fec0003800000 */
[----:B0123--:R-:W-:-:S05]  /*0510*/  VIMNMX.U32 R2, PT, PT, R4, 0x2, PT ;  /* 0x0000000204027848 */ /* 0x00ffca0003fe0000 */
[----:B------:R-:W-:-:S04]  /*0520*/  IMAD.SHL.U32 R2, R2, 0x4, RZ ;  /* 0x0000000402027824 */ /* 0x000fc800078e00ff */
[----:B------:R-:W0:Y:S02]  /*0530*/  LDC R14, c[0x2][R2+0x18] ;  /* 0x00800600020e7b82 */ /* 0x000e240000000800 */
[----:B0-----:R-:W-:-:S04]  /*0540*/  SHF.R.S32.HI R15, RZ, 0x1f, R14 ;  /* 0x0000001fff0f7819 */ /* 0x001fc8000001140e */
.L_x_64:
[----:B------:R-:W-:Y:S05]  /*0550*/  BRX R14 -0x560                                 (*"BRANCH_TARGETS .L_x_65,.L_x_66,.L_x_16"*) ;  /* 0xfffffff80ea87949 */ /* 0x000fea000383ffff */
.L_x_66:
[----:B------:R-:W-:-:S05]  /*0560*/  IMAD R7, R8, 0x10, R7 ;  /* 0x0000001008077824 */ /* 0x000fca00078e0207 */
[----:B------:R-:W-:Y:S04]  /*0570*/  LDS R2, [R7+0x4] ;  /* 0x0000040007027984 */ /* 0x000fe80000000800 */
[----:B------:R-:W0:Y:S02]  /*0580*/  LDS R15, [R7+0x8] ;  /* 0x00000800070f7984 */ /* 0x000e240000000800 */
[----:B0-----:R-:W-:-:S05]  /*0590*/  IMAD.IADD R2, R2, 0x1, R15 ;  /* 0x0000000102027824 */ /* 0x001fca00078e020f */
[----:B------:R0:W-:Y:S01]  /*05a0*/  STS [R13+0x10], R2 ;  /* 0x000010020d007388 */ /* 0x0001e20000000800 */
[----:B------:R-:W-:Y:S05]  /*05b0*/  BRA `(.L_x_16) ;  /* 0x00000000005c7947 */ /* 0x000fea0003800000 */
.L_x_65:
[----:B------:R-:W-:-:S05]  /*05c0*/  IMAD R6, R8, 0x10, R7 ;  /* 0x0000001008067824 */ /* 0x000fca00078e0207 */
[----:B------:R-:W-:Y:S04]  /*05d0*/  LDS R2, [R6] ;  /* 0x0000000006027984 */ /* 0x000fe80000000800 */
[----:B------:R-:W0:Y:S02]  /*05e0*/  LDS R7, [R6+0x8] ;  /* 0x0000080006077984 */ /* 0x000e240000000800 */
[----:B0-----:R-:W-:-:S05]  /*05f0*/  IADD3 R2, PT, PT, R2, -R7, RZ ;  /* 0x8000000702027210 */ /* 0x001fca0007ffe0ff */
[----:B------:R1:W-:Y:S01]  /*0600*/  STS [R13], R2 ;  /* 0x000000020d007388 */ /* 0x0003e20000000800 */
[----:B------:R-:W-:Y:S05]  /*0610*/  BRA `(.L_x_16) ;  /* 0x0000000000447947 */ /* 0x000fea0003800000 */
.L_x_15:
[----:B------:R-:W-:-:S05]  /*0620*/  IMAD.MOV.U32 R15, RZ, RZ, -0x2 ;  /* 0xfffffffeff0f7424 */ /* 0x000fca00078e00ff */
[----:B0123--:R-:W-:-:S05]  /*0630*/  VIADDMNMX.U32 R2, R4, R15, 0x2, PT ;  /* 0x0000000204027446 */ /* 0x00ffca000380000f */
[----:B------:R-:W-:-:S04]  /*0640*/  IMAD.SHL.U32 R2, R2, 0x4, RZ ;  /* 0x0000000402027824 */ /* 0x000fc800078e00ff */
[----:B------:R-:W0:Y:S02]  /*0650*/  LDC R14, c[0x2][R2+0x24] ;  /* 0x00800900020e7b82 */ /* 0x000e240000000800 */
[----:B0-----:R-:W-:-:S04]  /*0660*/  SHF.R.S32.HI R15, RZ, 0x1f, R14 ;  /* 0x0000001fff0f7819 */ /* 0x001fc8000001140e */
.L_x_68:
[----:B------:R-:W-:Y:S05]  /*0670*/  BRX R14 -0x680                                 (*"BRANCH_TARGETS .L_x_69,.L_x_70,.L_x_16"*) ;  /* 0xfffffff80e607949 */ /* 0x000fea000383ffff */
.L_x_70:
[----:B------:R-:W-:-:S05]  /*0680*/  IMAD R6, R8, 0x10, R7 ;  /* 0x0000001008067824 */ /* 0x000fca00078e0207 */
[----:B------:R-:W-:Y:S04]  /*0690*/  LDS R2, [R6+0x4] ;  /* 0x0000040006027984 */ /* 0x000fe80000000800 */
[----:B------:R-:W0:Y:S02]  /*06a0*/  LDS R7, [R6+0xc] ;  /* 0x00000c0006077984 */ /* 0x000e240000000800 */
[----:B0-----:R-:W-:-:S05]  /*06b0*/  IMAD.IADD R2, R2, 0x1, -R7 ;  /* 0x0000000102027824 */ /* 0x001fca00078e0a07 */
[----:B------:R3:W-:Y:S01]  /*06c0*/  STS [R13+0x30], R2 ;  /* 0x000030020d007388 */ /* 0x0007e20000000800 */
[----:B------:R-:W-:Y:S05]  /*06d0*/  BRA `(.L_x_16) ;  /* 0x0000000000147947 */ /* 0x000fea0003800000 */
.L_x_69:
[----:B------:R-:W-:-:S05]  /*06e0*/  IMAD R6, R8, 0x10, R7 ;  /* 0x0000001008067824 */ /* 0x000fca00078e0207 */
[----:B------:R-:W-:Y:S04]  /*06f0*/  LDS R2, [R6+0x4] ;  /* 0x0000040006027984 */ /* 0x000fe80000000800 */
[----:B------:R-:W0:Y:S02]  /*0700*/  LDS R7, [R6+0x8] ;  /* 0x0000080006077984 */ /* 0x000e240000000800 */
[----:B0-----:R-:W-:-:S05]  /*0710*/  IMAD.IADD R2, R7, 0x1, -R2 ;  /* 0x0000000107027824 */ /* 0x001fca00078e0a02 */
[----:B------:R2:W-:Y:S02]  /*0720*/  STS [R13+0x20], R2 ;  /* 0x000020020d007388 */ /* 0x0005e40000000800 */
.L_x_16:
[----:B------:R-:W-:Y:S05]  /*0730*/  BSYNC.RECONVERGENT B0 ;  /* 0x0000000000007941 */ /* 0x000fea0003800200 */
.L_x_14:
[----:B------:R-:W0:Y:S01]  /*0740*/  LDCU UR6, c[0x0][0x360] ;  /* 0x00006c00ff0677ac */ /* 0x000e220008000800 */
[----:B------:R-:W-:Y:S01]  /*0750*/  BSSY.RECONVERGENT B0, `(.L_x_17) ;  /* 0x0000073000007945 */ /* 0x000fe20003800200 */
[----:B------:R-:W4:Y:S02]  /*0760*/  LDCU UR7, c[0x0][0x364] ;  /* 0x00006c80ff0777ac */ /* 0x000f240008000800 */
[----:B----4-:R-:W-:-:S04]  /*0770*/  IMAD R7, R11, UR7, R8 ;  /* 0x000000070b077c24 */ /* 0x010fc8000f8e0208 */
[----:B0123--:R-:W-:-:S05]  /*0780*/  IMAD R2, R7, UR6, R4 ;  /* 0x0000000607027c24 */ /* 0x00ffca000f8e0204 */
[----:B------:R-:W-:-:S13]  /*0790*/  ISETP.GT.U32.AND P0, PT, R2, 0xfff, PT ;  /* 0x00000fff0200780c */ /* 0x000fda0003f04070 */
[----:B------:R-:W-:Y:S05]  /*07a0*/  @P0 BRA `(.L_x_18) ;  /* 0x0000000400b40947 */ /* 0x000fea0003800000 */
[----:B------:R-:W0:Y:S01]  /*07b0*/  LDC R10, c[0x0][0x368] ;  /* 0x0000da00ff0a7b82 */ /* 0x000e220000000800 */
[----:B------:R-:W-:Y:S01]  /*07c0*/  UIMAD UR4, UR6, UR7, URZ ;  /* 0x00000007060472a4 */ /* 0x000fe2000f8e02ff */
[----:B------:R-:W-:Y:S01]  /*07d0*/  IMAD R13, R8, 0xc, R13 ;  /* 0x0000000c080d7824 */ /* 0x000fe200078e020d */
[----:B------:R-:W-:Y:S04]  /*07e0*/  BSSY.RECONVERGENT B1, `(.L_x_19) ;  /* 0x000003f000017945 */ /* 0x000fe80003800200 */
[----:B0-----:R-:W-:Y:S02]  /*07f0*/  IMAD R6, R10, UR4, RZ ;  /* 0x000000040a067c24 */ /* 0x001fe4000f8e02ff */
[----:B------:R-:W-:Y:S02]  /*0800*/  IMAD.IADD R7, R11, 0x1, R10 ;  /* 0x000000010b077824 */ /* 0x000fe400078e020a */
[----:B------:R-:W0:Y:S01]  /*0810*/  I2F.U32.RP R16, R6 ;  /* 0x0000000600107306 */ /* 0x000e220000209000 */
[----:B------:R-:W-:Y:S01]  /*0820*/  IMAD.MOV R17, RZ, RZ, -R6 ;  /* 0x000000ffff117224 */ /* 0x000fe200078e0a06 */
[----:B------:R-:W-:Y:S01]  /*0830*/  ISETP.NE.U32.AND P2, PT, R6, RZ, PT ;  /* 0x000000ff0600720c */ /* 0x000fe20003f45070 */
[----:B------:R-:W-:-:S04]  /*0840*/  IMAD R7, R7, UR7, R8 ;  /* 0x0000000707077c24 */ /* 0x000fc8000f8e0208 */
[----:B------:R-:W-:-:S05]  /*0850*/  IMAD R7, R7, UR6, R4 ;  /* 0x0000000607077c24 */ /* 0x000fca000f8e0204 */
[C---:B------:R-:W-:Y:S02]  /*0860*/  ISETP.GE.U32.AND P0, PT, R7.reuse, 0x1000, PT ;  /* 0x000010000700780c */ /* 0x040fe40003f06070 */
[----:B------:R-:W-:Y:S01]  /*0870*/  VIMNMX.U32 R12, PT, PT, R7, 0x1000, !PT ;  /* 0x00001000070c7848 */ /* 0x000fe20007fe0000 */
[----:B0-----:R-:W0:Y:S02]  /*0880*/  MUFU.RCP R16, R16 ;  /* 0x0000001000107308 */ /* 0x001e240000001000 */
[----:B0-----:R-:W-:Y:S02]  /*0890*/  IADD3 R14, PT, PT, R16, 0xffffffe, RZ ;  /* 0x0ffffffe100e7810 */ /* 0x001fe40007ffe0ff */
[----:B------:R-:W-:-:S04]  /*08a0*/  SEL R16, RZ, 0x1, P0 ;  /* 0x00000001ff107807 */ /* 0x000fc80000000000 */
[----:B------:R0:W1:Y:S01]  /*08b0*/  F2I.FTZ.U32.TRUNC.NTZ R15, R14 ;  /* 0x0000000e000f7305 */ /* 0x000062000021f000 */
[----:B------:R-:W-:Y:S01]  /*08c0*/  IADD3 R7, PT, PT, R12, -R7, -R16 ;  /* 0x800000070c077210 */ /* 0x000fe20007ffe810 */
[----:B0-----:R-:W-:Y:S02]  /*08d0*/  IMAD.MOV.U32 R14, RZ, RZ, RZ ;  /* 0x000000ffff0e7224 */ /* 0x001fe400078e00ff */
[----:B-1----:R-:W-:-:S04]  /*08e0*/  IMAD R17, R17, R15, RZ ;  /* 0x0000000f11117224 */ /* 0x002fc800078e02ff */
[----:B------:R-:W-:-:S04]  /*08f0*/  IMAD.HI.U32 R18, R15, R17, R14 ;  /* 0x000000110f127227 */ /* 0x000fc800078e000e */
[----:B------:R-:W-:Y:S02]  /*0900*/  IMAD.MOV.U32 R17, RZ, RZ, R2 ;  /* 0x000000ffff117224 */ /* 0x000fe400078e0002 */
[----:B------:R-:W-:-:S04]  /*0910*/  IMAD.HI.U32 R15, R18, R7, RZ ;  /* 0x00000007120f7227 */ /* 0x000fc800078e00ff */
[----:B------:R-:W-:-:S04]  /*0920*/  IMAD.MOV R12, RZ, RZ, -R15 ;  /* 0x000000ffff0c7224 */ /* 0x000fc800078e0a0f */
[----:B------:R-:W-:-:S05]  /*0930*/  IMAD R7, R6, R12, R7 ;  /* 0x0000000c06077224 */ /* 0x000fca00078e0207 */
[----:B------:R-:W-:-:S13]  /*0940*/  ISETP.GE.U32.AND P0, PT, R7, R6, PT ;  /* 0x000000060700720c */ /* 0x000fda0003f06070 */
[----:B------:R-:W-:Y:S01]  /*0950*/  @P0 IMAD.IADD R7, R7, 0x1, -R6 ;  /* 0x0000000107070824 */ /* 0x000fe200078e0a06 */
[----:B------:R-:W-:-:S04]  /*0960*/  @P0 IADD3 R15, PT, PT, R15, 0x1, RZ ;  /* 0x000000010f0f0810 */ /* 0x000fc80007ffe0ff */
[----:B------:R-:W-:Y:S01]  /*0970*/  ISETP.GE.U32.AND P1, PT, R7, R6, PT ;  /* 0x000000060700720c */ /* 0x000fe20003f26070 */
[----:B------:R-:W-:Y:S01]  /*0980*/  IMAD R7, R4, 0x4, R13 ;  /* 0x0000000404077824 */ /* 0x000fe200078e020d */
[----:B------:R-:W-:-:S05]  /*0990*/  LEA R13, R8, UR5, 0x4 ;  /* 0x00000005080d7c11 */ /* 0x000fca000f8e20ff */
[----:B------:R-:W0:Y:S06]  /*09a0*/  LDS R7, [R7] ;  /* 0x0000000007077984 */ /* 0x000e2c0000000800 */
[----:B------:R-:W-:Y:S01]  /*09b0*/  @P1 VIADD R15, R15, 0x1 ;  /* 0x000000010f0f1836 */ /* 0x000fe20000000000 */
[----:B------:R-:W-:-:S05]  /*09c0*/  @!P2 LOP3.LUT R15, RZ, R6, RZ, 0x33, !PT ;  /* 0x00000006ff0fa212 */ /* 0x000fca00078e33ff */
[----:B------:R-:W-:Y:S02]  /*09d0*/  IMAD.IADD R15, R16, 0x1, R15 ;  /* 0x00000001100f7824 */ /* 0x000fe400078e020f */
[----:B------:R-:W-:-:S03]  /*09e0*/  IMAD R16, R4, 0x4, R13 ;  /* 0x0000000404107824 */ /* 0x000fc600078e020d */
[C---:B------:R-:W-:Y:S02]  /*09f0*/  LOP3.LUT R12, R15.reuse, 0x3, RZ, 0xc0, !PT ;  /* 0x000000030f0c7812 */ /* 0x040fe400078ec0ff */
[----:B------:R-:W-:Y:S02]  /*0a00*/  ISETP.GE.U32.AND P1, PT, R15, 0x3, PT ;  /* 0x000000030f00780c */ /* 0x000fe40003f26070 */
[----:B------:R-:W-:-:S13]  /*0a10*/  ISETP.NE.AND P0, PT, R12, 0x3, PT ;  /* 0x000000030c00780c */ /* 0x000fda0003f05270 */
[----:B------:R-:W-:Y:S05]  /*0a20*/  @!P0 BRA `(.L_x_20) ;  /* 0x0000000000688947 */ /* 0x000fea0003800000 */
[----:B------:R-:W1:Y:S01]  /*0a30*/  LDCU.64 UR10, c[0x0][0x388] ;  /* 0x00007100ff0a77ac */ /* 0x000e620008000a00 */
[----:B------:R-:W-:Y:S02]  /*0a40*/  IMAD.MOV.U32 R9, RZ, RZ, RZ ;  /* 0x000000ffff097224 */ /* 0x000fe400078e00ff */
[----:B------:R-:W-:Y:S02]  /*0a50*/  HFMA2 R5, -RZ, RZ, 0, 0 ;  /* 0x00000000ff057431 */ /* 0x000fe400000001ff */
[----:B------:R-:W-:Y:S02]  /*0a60*/  VIADD R15, R15, 0x1 ;  /* 0x000000010f0f7836 */ /* 0x000fe40000000000 */
[----:B------:R-:W-:-:S03]  /*0a70*/  IMAD.WIDE.U32 R8, R11, UR7, R8 ;  /* 0x000000070b087c25 */ /* 0x000fc6000f8e0008 */
[----:B------:R-:W-:Y:S01]  /*0a80*/  LOP3.LUT R15, R15, 0x3, RZ, 0xc0, !PT ;  /* 0x000000030f0f7812 */ /* 0x000fe200078ec0ff */
[----:B------:R-:W-:Y:S02]  /*0a90*/  IMAD R9, R9, UR6, RZ ;  /* 0x0000000609097c24 */ /* 0x000fe4000f8e02ff */
[----:B------:R-:W-:Y:S02]  /*0aa0*/  IMAD.MOV.U32 R17, RZ, RZ, R2 ;  /* 0x000000ffff117224 */ /* 0x000fe400078e0002 */
[----:B------:R-:W-:-:S04]  /*0ab0*/  IMAD.WIDE.U32 R4, R8, UR6, R4 ;  /* 0x0000000608047c25 */ /* 0x000fc8000f8e0004 */
[----:B------:R-:W-:Y:S01]  /*0ac0*/  IMAD.IADD R9, R5, 0x1, R9 ;  /* 0x0000000105097824 */ /* 0x000fe200078e0209 */
[----:B-1----:R-:W-:Y:S01]  /*0ad0*/  LEA R8, P0, R4, UR10, 0x1 ;  /* 0x0000000a04087c11 */ /* 0x002fe2000f8008ff */
[----:B------:R-:W-:-:S03]  /*0ae0*/  IMAD.MOV R15, RZ, RZ, -R15 ;  /* 0x000000ffff0f7224 */ /* 0x000fc600078e0a0f */
[----:B------:R-:W-:-:S09]  /*0af0*/  LEA.HI.X R9, R4, UR11, R9, 0x1, P0 ;  /* 0x0000000b04097c11 */ /* 0x000fd200080f0c09 */
.L_x_21:
[----:B------:R-:W-:Y:S01]  /*0b00*/  IMAD.MOV.U32 R4, RZ, RZ, R8 ;  /* 0x000000ffff047224 */ /* 0x000fe200078e0008 */
[----:B------:R-:W-:-:S05]  /*0b10*/  MOV R5, R9 ;  /* 0x0000000900057202 */ /* 0x000fca0000000f00 */
[----:B-1----:R-:W0:Y:S01]  /*0b20*/  LDG.E.S16 R12, desc[UR8][R4.64] ;  /* 0x00000008040c7981 */ /* 0x002e22000c1e1700 */
[----:B------:R-:W-:Y:S01]  /*0b30*/  VIADD R15, R15, 0x1 ;  /* 0x000000010f0f7836 */ /* 0x000fe20000000000 */
[--C-:B------:R-:W-:Y:S01]  /*0b40*/  SHF.R.U32.HI R8, RZ, 0x2, R17.reuse ;  /* 0x00000002ff087819 */ /* 0x100fe20000011611 */
[----:B------:R-:W-:-:S03]  /*0b50*/  IMAD.IADD R17, R6, 0x1, R17 ;  /* 0x0000000106117824 */ /* 0x000fc600078e0211 */
[----:B------:R-:W-:Y:S02]  /*0b60*/  ISETP.NE.AND P0, PT, R15, RZ, PT ;  /* 0x000000ff0f00720c */ /* 0x000fe40003f05270 */
[----:B------:R-:W-:-:S05]  /*0b70*/  LOP3.LUT R9, R8, 0x3fffffc0, RZ, 0xc0, !PT ;  /* 0x3fffffc008097812 */ /* 0x000fca00078ec0ff */
[----:B------:R-:W-:Y:S02]  /*0b80*/  IMAD.IADD R11, R16, 0x1, R9 ;  /* 0x00000001100b7824 */ /* 0x000fe400078e0209 */
[----:B------:R-:W-:-:S04]  /*0b90*/  IMAD.WIDE.U32 R8, R6, 0x2, R4 ;  /* 0x0000000206087825 */ /* 0x000fc800078e0004 */
[----:B0-----:R-:W-:-:S05]  /*0ba0*/  IMAD R12, R7, R12, RZ ;  /* 0x0000000c070c7224 */ /* 0x001fca00078e02ff */
[----:B------:R1:W-:Y:S01]  /*0bb0*/  ATOMS.ADD RZ, [R11], R12 ;  /* 0x0000000c0bff738c */ /* 0x0003e20000000000 */
[----:B------:R-:W-:Y:S05]  /*0bc0*/  @P0 BRA `(.L_x_21) ;  /* 0xfffffffc00cc0947 */ /* 0x000fea000383ffff */
.L_x_20:
[----:B------:R-:W-:Y:S05]  /*0bd0*/  BSYNC.RECONVERGENT B1 ;  /* 0x0000000000017941 */ /* 0x000fea0003800200 */
.L_x_19:
[----:B------:R-:W-:Y:S05]  /*0be0*/  @!P1 BRA `(.L_x_18) ;  /* 0x0000000000a49947 */ /* 0x000fea0003800000 */
[----:B------:R-:W2:Y:S01]  /*0bf0*/  LDC.64 R4, c[0x0][0x388] ;  /* 0x0000e200ff047b82 */ /* 0x000ea20000000a00 */
[----:B------:R-:W-:Y:S02]  /*0c00*/  IMAD R18, R10, UR7, RZ ;  /* 0x000000070a127c24 */ /* 0x000fe4000f8e02ff */
[----:B------:R-:W-:Y:S02]  /*0c10*/  IMAD.IADD R21, R6, 0x1, R17 ;  /* 0x0000000106157824 */ /* 0x000fe400078e0211 */
[----:B------:R-:W-:-:S04]  /*0c20*/  IMAD R18, R18, UR6, RZ ;  /* 0x0000000612127c24 */ /* 0x000fc8000f8e02ff */
[C-C-:B------:R-:W-:Y:S02]  /*0c30*/  IMAD R19, R18.reuse, 0x2, R17.reuse ;  /* 0x0000000212137824 */ /* 0x140fe400078e0211 */
[----:B------:R-:W-:-:S07]  /*0c40*/  IMAD R23, R18, 0x3, R17 ;  /* 0x0000000312177824 */ /* 0x000fce00078e0211 */
.L_x_22:
[----:B0-2---:R-:W-:-:S04]  /*0c50*/  IMAD.WIDE.U32 R8, R17, 0x2, R4 ;  /* 0x0000000211087825 */ /* 0x005fc800078e0004 */
[--C-:B-1----:R-:W-:Y:S02]  /*0c60*/  IMAD.WIDE.U32 R10, R21, 0x2, R4.reuse ;  /* 0x00000002150a7825 */ /* 0x102fe400078e0004 */
[----:B------:R1:W0:Y:S02]  /*0c70*/  LDG.E.S16 R8, desc[UR8][R8.64] ;  /* 0x0000000808087981 */ /* 0x000224000c1e1700 */
[--C-:B------:R-:W-:Y:S02]  /*0c80*/  IMAD.WIDE.U32 R12, R19, 0x2, R4.reuse ;  /* 0x00000002130c7825 */ /* 0x100fe400078e0004 */
[----:B------:R-:W2:Y:S02]  /*0c90*/  LDG.E.S16 R10, desc[UR8][R10.64] ;  /* 0x000000080a0a7981 */ /* 0x000ea4000c1e1700 */
[----:B------:R-:W-:Y:S02]  /*0ca0*/  IMAD.WIDE.U32 R14, R23, 0x2, R4 ;  /* 0x00000002170e7825 */ /* 0x000fe400078e0004 */
[----:B------:R-:W3:Y:S04]  /*0cb0*/  LDG.E.S16 R12, desc[UR8][R12.64] ;  /* 0x000000080c0c7981 */ /* 0x000ee8000c1e1700 */
[----:B------:R-:W4:Y:S01]  /*0cc0*/  LDG.E.S16 R14, desc[UR8][R14.64] ;  /* 0x000000080e0e7981 */ /* 0x000f22000c1e1700 */
[----:B------:R-:W-:-:S02]  /*0cd0*/  SHF.R.U32.HI R25, RZ, 0x2, R17 ;  /* 0x00000002ff197819 */ /* 0x000fc40000011611 */
[C-C-:B------:R-:W-:Y:S02]  /*0ce0*/  IADD3 R17, PT, PT, R6.reuse, R17, R6.reuse ;  /* 0x0000001106117210 */ /* 0x140fe40007ffe006 */
[----:B------:R-:W-:Y:S02]  /*0cf0*/  SHF.R.U32.HI R20, RZ, 0x2, R21 ;  /* 0x00000002ff147819 */ /* 0x000fe40000011615 */
[----:B------:R-:W-:Y:S02]  /*0d00*/  IADD3 R17, PT, PT, R6, R17, R6 ;  /* 0x0000001106117210 */ /* 0x000fe40007ffe006 */
[----:B------:R-:W-:Y:S02]  /*0d10*/  SHF.R.U32.HI R22, RZ, 0x2, R19 ;  /* 0x00000002ff167819 */ /* 0x000fe40000011613 */
[----:B------:R-:W-:Y:S02]  /*0d20*/  SHF.R.U32.HI R24, RZ, 0x2, R23 ;  /* 0x00000002ff187819 */ /* 0x000fe40000011617 */
[----:B------:R-:W-:-:S02]  /*0d30*/  LOP3.LUT R29, R25, 0x3fffffc0, RZ, 0xc0, !PT ;  /* 0x3fffffc0191d7812 */ /* 0x000fc400078ec0ff */
[----:B------:R-:W-:Y:S02]  /*0d40*/  LOP3.LUT R25, R20, 0x3fffffc0, RZ, 0xc0, !PT ;  /* 0x3fffffc014197812 */ /* 0x000fe400078ec0ff */
[----:B------:R-:W-:Y:S02]  /*0d50*/  ISETP.GE.U32.AND P0, PT, R17, 0x1000, PT ;  /* 0x000010001100780c */ /* 0x000fe40003f06070 */
[----:B------:R-:W-:Y:S02]  /*0d60*/  LOP3.LUT R27, R22, 0x3fffffc0, RZ, 0xc0, !PT ;  /* 0x3fffffc0161b7812 */ /* 0x000fe400078ec0ff */
[----:B-1----:R-:W-:Y:S01]  /*0d70*/  LOP3.LUT R9, R24, 0x3fffffc0, RZ, 0xc0, !PT ;  /* 0x3fffffc018097812 */ /* 0x002fe200078ec0ff */
[C---:B------:R-:W-:Y:S01]  /*0d80*/  IMAD.IADD R25, R16.reuse, 0x1, R25 ;  /* 0x0000000110197824 */ /* 0x040fe200078e0219 */
[C---:B------:R-:W-:Y:S01]  /*0d90*/  IADD3 R29, PT, PT, R16.reuse, R29, RZ ;  /* 0x0000001d101d7210 */ /* 0x040fe20007ffe0ff */
[C---:B------:R-:W-:Y:S02]  /*0da0*/  IMAD.IADD R27, R16.reuse, 0x1, R27 ;  /* 0x00000001101b7824 */ /* 0x040fe400078e021b */
[----:B------:R-:W-:Y:S01]  /*0db0*/  IMAD.IADD R9, R16, 0x1, R9 ;  /* 0x0000000110097824 */ /* 0x000fe200078e0209 */
[C---:B------:R-:W-:Y:S01]  /*0dc0*/  LEA R21, R18.reuse, R21, 0x2 ;  /* 0x0000001512157211 */ /* 0x040fe200078e10ff */
[----:B------:R-:W-:-:S02]  /*0dd0*/  IMAD R19, R18, 0x4, R19 ;  /* 0x0000000412137824 */ /* 0x000fc400078e0213 */
[----:B------:R-:W-:Y:S02]  /*0de0*/  IMAD R23, R18, 0x4, R23 ;  /* 0x0000000412177824 */ /* 0x000fe400078e0217 */
[C---:B0-----:R-:W-:Y:S02]  /*0df0*/  IMAD R8, R7.reuse, R8, RZ ;  /* 0x0000000807087224 */ /* 0x041fe400078e02ff */
[----:B--2---:R-:W-:-:S03]  /*0e00*/  IMAD R10, R7, R10, RZ ;  /* 0x0000000a070a7224 */ /* 0x004fc600078e02ff */
[----:B------:R0:W-:Y:S01]  /*0e10*/  ATOMS.ADD RZ, [R29], R8 ;  /* 0x000000081dff738c */ /* 0x0001e20000000000 */
[----:B---3--:R-:W-:-:S03]  /*0e20*/  IMAD R12, R7, R12, RZ ;  /* 0x0000000c070c7224 */ /* 0x008fc600078e02ff */
[----:B------:R0:W-:Y:S01]  /*0e30*/  ATOMS.ADD RZ, [R25], R10 ;  /* 0x0000000a19ff738c */ /* 0x0001e20000000000 */
[----:B----4-:R-:W-:-:S03]  /*0e40*/  IMAD R14, R7, R14, RZ ;  /* 0x0000000e070e7224 */ /* 0x010fc600078e02ff */
[----:B------:R0:W-:Y:S04]  /*0e50*/  ATOMS.ADD RZ, [R27], R12 ;  /* 0x0000000c1bff738c */ /* 0x0001e80000000000 */
[----:B------:R0:W-:Y:S01]  /*0e60*/  ATOMS.ADD RZ, [R9], R14 ;  /* 0x0000000e09ff738c */ /* 0x0001e20000000000 */
[----:B------:R-:W-:Y:S05]  /*0e70*/  @!P0 BRA `(.L_x_22) ;  /* 0xfffffffc00748947 */ /* 0x000fea000383ffff */
.L_x_18:
[----:B------:R-:W-:Y:S05]  /*0e80*/  BSYNC.RECONVERGENT B0 ;  /* 0x0000000000007941 */ /* 0x000fea0003800200 */
.L_x_17:
[----:B------:R-:W-:Y:S01]  /*0e90*/  BAR.SYNC.DEFER_BLOCKING 0x0 ;  /* 0x0000000000007b1d */ /* 0x000fe20000010000 */
[----:B------:R-:W-:-:S13]  /*0ea0*/  ISETP.GT.U32.AND P0, PT, R2, 0xf, PT ;  /* 0x0000000f0200780c */ /* 0x000fda0003f04070 */
[----:B------:R-:W-:Y:S05]  /*0eb0*/  @P0 EXIT ;  /* 0x000000000000094d */ /* 0x000fea0003800000 */
[----:B------:R-:W-:Y:S01]  /*0ec0*/  LEA R20, R2, UR5, 0x6 ;  /* 0x0000000502147c11 */ /* 0x000fe2000f8e30ff */
[----:B------:R-:W-:Y:S01]  /*0ed0*/  IMAD R3, R0, 0x44, R3 ;  /* 0x0000004400037824 */ /* 0x000fe200078e0203 */
[----:B------:R-:W2:Y:S03]  /*0ee0*/  LDCU.64 UR6, c[0x0][0x390] ;  /* 0x00007200ff0677ac */ /* 0x000ea60008000a00 */
[----:B0-----:R-:W0:Y:S01]  /*0ef0*/  LDS.128 R4, [R20+0x10] ;  /* 0x0000100014047984 */ /* 0x001e220000000c00 */
[----:B------:R-:W-:-:S03]  /*0f00*/  IMAD R2, R2, 0x484, R3 ;  /* 0x0000048402027824 */ /* 0x000fc600078e0203 */
[----:B-1----:R-:W1:Y:S04]  /*0f10*/  LDS.128 R8, [R20] ;  /* 0x0000000014087984 */ /* 0x002e680000000c00 */
[----:B------:R-:W3:Y:S04]  /*0f20*/  LDS.128 R12, [R20+0x20] ;  /* 0x00002000140c7984 */ /* 0x000ee80000000c00 */
[----:B------:R-:W4:Y:S01]  /*0f30*/  LDS.128 R16, [R20+0x30] ;  /* 0x0000300014107984 */ /* 0x000f220000000c00 */
[C---:B0-----:R-:W-:Y:S01]  /*0f40*/  IMAD.IADD R0, R6.reuse, 0x1, R7 ;  /* 0x0000000106007824 */ /* 0x041fe200078e0207 */
[----:B------:R-:W-:-:S02]  /*0f50*/  IADD3 R3, PT, PT, R6, R4, R5 ;  /* 0x0000000406037210 */ /* 0x000fc40007ffe005 */
[----:B-1----:R-:W-:Y:S02]  /*0f60*/  IADD3 R8, PT, PT, R10, R8, R9 ;  /* 0x000000080a087210 */ /* 0x002fe40007ffe009 */
[----:B------:R-:W-:Y:S02]  /*0f70*/  IADD3 R11, PT, PT, R0, R10, R11 ;  /* 0x0000000a000b7210 */ /* 0x000fe40007ffe00b */
[----:B---3--:R-:W-:Y:S02]  /*0f80*/  IADD3 R12, PT, PT, R14, R12, R13 ;  /* 0x0000000c0e0c7210 */ /* 0x008fe40007ffe00d */
[----:B------:R-:W-:Y:S02]  /*0f90*/  IADD3 R9, PT, PT, R13, R9, R5 ;  /* 0x000000090d097210 */ /* 0x000fe40007ffe005 */
[----:B------:R-:W-:Y:S02]  /*0fa0*/  IADD3 R5, PT, PT, R5, -R0, -R13 ;  /* 0x8000000005057210 */ /* 0x000fe40007ffe80d */
[----:B----4-:R-:W-:-:S02]  /*0fb0*/  IADD3 R16, PT, PT, R17, R12, R16 ;  /* 0x0000000c11107210 */ /* 0x010fc40007ffe010 */
[C-C-:B------:R-:W-:Y:S02]  /*0fc0*/  IADD3 R5, PT, PT, R15.reuse, R5, R14.reuse ;  /* 0x000000050f057210 */ /* 0x140fe40007ffe00e */
[----:B------:R-:W-:Y:S02]  /*0fd0*/  IADD3 R0, PT, PT, R15, R11, R14 ;  /* 0x0000000b0f007210 */ /* 0x000fe40007ffe00e */
[----:B------:R-:W-:Y:S02]  /*0fe0*/  IADD3 R8, PT, PT, R12, R8, R3 ;  /* 0x000000080c087210 */ /* 0x000fe40007ffe003 */
[----:B------:R-:W-:Y:S02]  /*0ff0*/  IADD3 R16, PT, PT, R3, -R16, -R18 ;  /* 0x8000001003107210 */ /* 0x000fe40007ffe812 */
[----:B------:R-:W-:Y:S01]  /*1000*/  IADD3 R4, PT, PT, R18, R5, -R17 ;  /* 0x0000000512047210 */ /* 0x000fe20007ffe811 */
[----:B------:R-:W-:Y:S01]  /*1010*/  VIADD R8, R8, 0x40 ;  /* 0x0000004008087836 */ /* 0x000fe20000000000 */
[----:B------:R-:W-:Y:S01]  /*1020*/  IADD3 R9, PT, PT, R9, 0x40, -R0 ;  /* 0x0000004009097810 */ /* 0x000fe20007ffe800 */
[----:B------:R-:W-:Y:S01]  /*1030*/  VIADD R0, R2, 0x23 ;  /* 0x0000002302007836 */ /* 0x000fe20000000000 */
[----:B------:R-:W-:Y:S01]  /*1040*/  IADD3 R4, PT, PT, R4, 0x40, R19 ;  /* 0x0000004004047810 */ /* 0x000fe20007ffe013 */
[----:B------:R-:W-:Y:S01]  /*1050*/  VIADD R16, R16, 0x40 ;  /* 0x0000004010107836 */ /* 0x000fe20000000000 */
[----:B------:R-:W-:-:S02]  /*1060*/  SHF.R.S32.HI R8, RZ, 0x7, R8 ;  /* 0x00000007ff087819 */ /* 0x000fc40000011408 */
[C---:B--2---:R-:W-:Y:S02]  /*1070*/  IADD3 R2, P0, PT, R0.reuse, UR6, RZ ;  /* 0x0000000600027c10 */ /* 0x044fe4000ff1e0ff */
[----:B------:R-:W-:Y:S02]  /*1080*/  SHF.R.S32.HI R9, RZ, 0x7, R9 ;  /* 0x00000007ff097819 */ /* 0x000fe40000011409 */
[----:B------:R-:W-:Y:S02]  /*1090*/  SHF.R.S32.HI R16, RZ, 0x7, R16 ;  /* 0x00000007ff107819 */ /* 0x000fe40000011410 */
[----:B------:R-:W-:Y:S02]  /*10a0*/  SHF.R.S32.HI R4, RZ, 0x7, R4 ;  /* 0x00000007ff047819 */ /* 0x000fe40000011404 */
[----:B------:R-:W-:Y:S02]  /*10b0*/  LEA.HI.X.SX32 R3, R0, UR7, 0x1, P0 ;  /* 0x0000000700037c11 */ /* 0x000fe400080f0eff */
[----:B------:R-:W-:-:S02]  /*10c0*/  ISETP.GE.AND P0, PT, R8, -0x7f, PT ;  /* 0xffffff810800780c */ /* 0x000fc40003f06270 */
[C---:B------:R-:W-:Y:S02]  /*10d0*/  ISETP.GE.AND P1, PT, R9.reuse, -0x7f, PT ;  /* 0xffffff810900780c */ /* 0x040fe40003f26270 */
[----:B------:R-:W-:Y:S02]  /*10e0*/  ISETP.GE.AND P2, PT, R16, -0x7f, PT ;  /* 0xffffff811000780c */ /* 0x000fe40003f46270 */
[----:B------:R-:W-:Y:S02]  /*10f0*/  ISETP.GE.AND P3, PT, R4, -0x7f, PT ;  /* 0xffffff810400780c */ /* 0x000fe40003f66270 */
[----:B------:R-:W-:Y:S02]  /*1100*/  VIMNMX R8, PT, PT, R8, 0x7f, PT ;  /* 0x0000007f08087848 */ /* 0x000fe40003fe0100 */
[----:B------:R-:W-:Y:S02]  /*1110*/  VIMNMX R9, PT, PT, R9, 0x7f, PT ;  /* 0x0000007f09097848 */ /* 0x000fe40003fe0100 */
[----:B------:R-:W-:-:S02]  /*1120*/  VIMNMX R16, PT, PT, R16, 0x7f, PT ;  /* 0x0000007f10107848 */ /* 0x000fc40003fe0100 */
[----:B------:R-:W-:Y:S02]  /*1130*/  VIMNMX R4, PT, PT, R4, 0x7f, PT ;  /* 0x0000007f04047848 */ /* 0x000fe40003fe0100 */
[----:B------:R-:W-:Y:S02]  /*1140*/  LOP3.LUT R8, R8, 0x80, RZ, 0x3c, !PT ;  /* 0x0000008008087812 */ /* 0x000fe400078e3cff */
[----:B------:R-:W-:Y:S02]  /*1150*/  LOP3.LUT R9, R9, 0x80, RZ, 0x3c, !PT ;  /* 0x0000008009097812 */ /* 0x000fe400078e3cff */
[----:B------:R-:W-:Y:S02]  /*1160*/  LOP3.LUT R16, R16, 0x80, RZ, 0x3c, !PT ;  /* 0x0000008010107812 */ /* 0x000fe400078e3cff */
[----:B------:R-:W-:Y:S02]  /*1170*/  LOP3.LUT R4, R4, 0x80, RZ, 0x3c, !PT ;  /* 0x0000008004047812 */ /* 0x000fe400078e3cff */
[----:B------:R-:W-:-:S02]  /*1180*/  SEL R5, R8, RZ, P0 ;  /* 0x000000ff08057207 */ /* 0x000fc40000000000 */
[----:B------:R-:W-:Y:S02]  /*1190*/  SEL R9, R9, RZ, P1 ;  /* 0x000000ff09097207 */ /* 0x000fe40000800000 */
[----:B------:R-:W-:Y:S01]  /*11a0*/  SEL R7, R16, RZ, P2 ;  /* 0x000000ff10077207 */ /* 0x000fe20001000000 */
[----:B------:R-:W-:Y:S01]  /*11b0*/  STG.E.U8 desc[UR8][R2.64], R5 ;  /* 0x0000000502007986 */ /* 0x000fe2000c101108 */
[----:B------:R-:W-:-:S03]  /*11c0*/  SEL R11, R4, RZ, P3 ;  /* 0x000000ff040b7207 */ /* 0x000fc60001800000 */
[----:B------:R-:W-:Y:S04]  /*11d0*/  STG.E.U8 desc[UR8][R2.64+0x1], R9 ;  /* 0x0000010902007986 */ /* 0x000fe8000c101108 */
[----:B------:R-:W-:Y:S04]  /*11e0*/  STG.E.U8 desc[UR8][R2.64+0x22], R7 ;  /* 0x0000220702007986 */ /* 0x000fe8000c101108 */
[----:B------:R-:W-:Y:S01]  /*11f0*/  STG.E.U8 desc[UR8][R2.64+0x23], R11 ;  /* 0x0000230b02007986 */ /* 0x000fe2000c101108 */
[----:B------:R-:W-:Y:S05]  /*1200*/  EXIT ;  /* 0x000000000000794d */ /* 0x000fea0003800000 */
.L_x_23:
        /* <DEDUP_REMOVED lines=15> */
.L_x_73:


//--------------------- .text._Z4convPaS_S_       --------------------------
	.section	.text._Z4convPaS_S_,"ax",@progbits
	.align	128
        .global         _Z4convPaS_S_
        .type           _Z4convPaS_S_,@function
        .size           _Z4convPaS_S_,(.L_x_74 - _Z4convPaS_S_)
        .other          _Z4convPaS_S_,@"STO_CUDA_ENTRY STV_DEFAULT"
_Z4convPaS_S_:
.text._Z4convPaS_S_:
[----:B------:R-:W-:Y:S01]  /*0000*/  LDC R1, c[0x0][0x37c] ;  /* 0x0000df00ff017b82 */ /* 0x000fe20000000800 */
[----:B------:R-:W0:Y:S07]  /*0010*/  S2R R5, SR_TID.X ;  /* 0x0000000000057919 */ /* 0x000e2e0000002100 */
[----:B------:R-:W1:Y:S01]  /*0020*/  LDC R4, c[0x0][0x360] ;  /* 0x0000d800ff047b82 */ /* 0x000e620000000800 */
[----:B------:R-:W1:Y:S01]  /*0030*/  LDCU UR6, c[0x0][0x364] ;  /* 0x00006c80ff0677ac */ /* 0x000e620008000800 */
[----:B------:R-:W-:Y:S01]  /*0040*/  BSSY.RECONVERGENT B0, `(.L_x_24) ;  /* 0x0000045000007945 */ /* 0x000fe20003800200 */
[----:B------:R-:W0:Y:S01]  /*0050*/  S2R R14, SR_TID.Y ;  /* 0x00000000000e7919 */ /* 0x000e220000002200 */
[----:B------:R-:W2:Y:S01]  /*0060*/  S2R R2, SR_CTAID.X ;  /* 0x0000000000027919 */ /* 0x000ea20000002500 */
[----:B-1----:R-:W-:-:S02]  /*0070*/  IMAD R0, R4, UR6, RZ ;  /* 0x0000000604007c24 */ /* 0x002fc4000f8e02ff */
[----:B0-----:R-:W-:-:S05]  /*0080*/  IMAD R3, R4, R14, R5 ;  /* 0x0000000e04037224 */ /* 0x001fca00078e0205 */
[----:B------:R-:W-:-:S13]  /*0090*/  ISETP.GT.U32.AND P0, PT, R3, 0x263f, PT ;  /* 0x0000263f0300780c */ /* 0x000fda0003f04070 */
[----:B--2---:R-:W-:Y:S05]  /*00a0*/  @P0 BRA `(.L_x_25) ;  /* 0x0000000000f80947 */ /* 0x004fea0003800000 */
[----:B------:R-:W0:Y:S01]  /*00b0*/  I2F.U32.RP R11, R0 ;  /* 0x00000000000b7306 */ /* 0x000e220000209000 */
[C---:B------:R-:W-:Y:S01]  /*00c0*/  IMAD.IADD R8, R0.reuse, 0x1, R3 ;  /* 0x0000000100087824 */ /* 0x040fe200078e0203 */
[----:B------:R-:W-:Y:S01]  /*00d0*/  ISETP.NE.U32.AND P2, PT, R0, RZ, PT ;  /* 0x000000ff0000720c */ /* 0x000fe20003f45070 */
[----:B------:R-:W-:Y:S01]  /*00e0*/  IMAD.MOV R13, RZ, RZ, -R0 ;  /* 0x000000ffff0d7224 */ /* 0x000fe200078e0a00 */
[----:B------:R-:W-:Y:S02]  /*00f0*/  BSSY.RECONVERGENT B1, `(.L_x_26) ;  /* 0x0000027000017945 */ /* 0x000fe40003800200 */
[C---:B------:R-:W-:Y:S02]  /*0100*/  ISETP.GE.U32.AND P0, PT, R8.reuse, 0x2640, PT ;  /* 0x000026400800780c */ /* 0x040fe40003f06070 */
[----:B------:R-:W-:Y:S02]  /*0110*/  VIMNMX.U32 R9, PT, PT, R8, 0x2640, !PT ;  /* 0x0000264008097848 */ /* 0x000fe40007fe0000 */
[----:B------:R-:W-:-:S04]  /*0120*/  SEL R10, RZ, 0x1, P0 ;  /* 0x00000001ff0a7807 */ /* 0x000fc80000000000 */
[----:B------:R-:W-:Y:S01]  /*0130*/  IADD3 R9, PT, PT, R9, -R8, -R10 ;  /* 0x8000000809097210 */ /* 0x000fe20007ffe80a */
[----:B0-----:R-:W0:Y:S02]  /*0140*/  MUFU.RCP R11, R11 ;  /* 0x0000000b000b7308 */ /* 0x001e240000001000 */
[----:B0-----:R-:W-:-:S06]  /*0150*/  VIADD R6, R11, 0xffffffe ;  /* 0x0ffffffe0b067836 */ /* 0x001fcc0000000000 */
[----:B------:R0:W1:Y:S02]  /*0160*/  F2I.FTZ.U32.TRUNC.NTZ R7, R6 ;  /* 0x0000000600077305 */ /* 0x000064000021f000 */
[----:B0-----:R-:W-:Y:S02]  /*0170*/  IMAD.MOV.U32 R6, RZ, RZ, RZ ;  /* 0x000000ffff067224 */ /* 0x001fe400078e00ff */
        /* <DEDUP_REMOVED lines=9> */
[----:B------:R-:W-:Y:S01]  /*0210*/  @P1 VIADD R7, R7, 0x1 ;  /* 0x0000000107071836 */ /* 0x000fe20000000000 */
        /* <DEDUP_REMOVED lines=9> */
[----:B------:R-:W-:Y:S02]  /*02b0*/  MOV R8, 0x400 ;  /* 0x0000040000087802 */ /* 0x000fe40000000f00 */
[----:B------:R-:W-:Y:S02]  /*02c0*/  MOV R7, R3 ;  /* 0x0000000300077202 */ /* 0x000fe40000000f00 */
[----:B------:R-:W-:-:S05]  /*02d0*/  LOP3.LUT R6, R6, 0x3, RZ, 0xc0, !PT ;  /* 0x0000000306067812 */ /* 0x000fca00078ec0ff */
[----:B------:R-:W-:Y:S01]  /*02e0*/  IMAD.MOV R6, RZ, RZ, -R6 ;  /* 0x000000ffff067224 */ /* 0x000fe200078e0a06 */
[----:B0-----:R-:W-:-:S07]  /*02f0*/  LEA R8, R9, R8, 0x18 ;  /* 0x0000000809087211 */ /* 0x001fce00078ec0ff */
.L_x_28:
[--C-:B------:R-:W-:Y:S02]  /*0300*/  IMAD.IADD R9, R8, 0x1, R7.reuse ;  /* 0x0000000108097824 */ /* 0x100fe400078e0207 */
[----:B------:R-:W-:Y:S02]  /*0310*/  VIADD R6, R6, 0x1 ;  /* 0x0000000106067836 */ /* 0x000fe40000000000 */
[----:B------:R-:W-:Y:S01]  /*0320*/  IMAD.IADD R7, R0, 0x1, R7 ;  /* 0x0000000100077824 */ /* 0x000fe200078e0207 */
[----:B------:R0:W-:Y:S02]  /*0330*/  STS.U8 [R9], RZ ;  /* 0x000000ff09007388 */ /* 0x0001e40000000000 */
[----:B------:R-:W-:-:S13]  /*0340*/  ISETP.NE.AND P0, PT, R6, RZ, PT ;  /* 0x000000ff0600720c */ /* 0x000fda0003f05270 */
[----:B0-----:R-:W-:Y:S05]  /*0350*/  @P0 BRA `(.L_x_28) ;  /* 0xfffffffc00e80947 */ /* 0x001fea000383ffff */
.L_x_27:
[----:B------:R-:W-:Y:S05]  /*0360*/  BSYNC.RECONVERGENT B1 ;  /* 0x0000000000017941 */ /* 0x000fea0003800200 */
.L_x_26:
[----:B------:R-:W-:Y:S05]  /*0370*/  @!P1 BRA `(.L_x_25) ;  /* 0x0000000000449947 */ /* 0x000fea0003800000 */
[----:B------:R-:W0:Y:S01]  /*0380*/  S2R R9, SR_CgaCtaId ;  /* 0x0000000000097919 */ /* 0x000e220000008800 */
[----:B------:R-:W-:-:S04]  /*0390*/  MOV R6, 0x400 ;  /* 0x0000040000067802 */ /* 0x000fc80000000f00 */
[----:B0-----:R-:W-:-:S05]  /*03a0*/  LEA R13, R9, R6, 0x18 ;  /* 0x00000006090d7211 */ /* 0x001fca00078ec0ff */
[C-C-:B------:R-:W-:Y:S02]  /*03b0*/  IMAD.IADD R6, R0.reuse, 0x1, R13.reuse ;  /* 0x0000000100067824 */ /* 0x140fe400078e020d */
[C-C-:B------:R-:W-:Y:S02]  /*03c0*/  IMAD R8, R0.reuse, 0x2, R13.reuse ;  /* 0x0000000200087824 */ /* 0x140fe400078e020d */
[----:B------:R-:W-:-:S07]  /*03d0*/  IMAD R10, R0, 0x3, R13 ;  /* 0x00000003000a7824 */ /* 0x000fce00078e020d */
.L_x_29:
[--C-:B0-----:R-:W-:Y:S02]  /*03e0*/  IMAD.IADD R15, R13, 0x1, R7.reuse ;  /* 0x000000010d0f7824 */ /* 0x101fe400078e0207 */
[--C-:B------:R-:W-:Y:S02]  /*03f0*/  IMAD.IADD R9, R6, 0x1, R7.reuse ;  /* 0x0000000106097824 */ /* 0x100fe400078e0207 */
[--C-:B------:R-:W-:Y:S01]  /*0400*/  IMAD.IADD R11, R8, 0x1, R7.reuse ;  /* 0x00000001080b7824 */ /* 0x100fe200078e0207 */
[----:B------:R0:W-:Y:S01]  /*0410*/  STS.U8 [R15], RZ ;  /* 0x000000ff0f007388 */ /* 0x0001e20000000000 */
[----:B------:R-:W-:Y:S01]  /*0420*/  IMAD.IADD R12, R10, 0x1, R7 ;  /* 0x000000010a0c7824 */ /* 0x000fe200078e0207 */
[----:B------:R-:W-:Y:S02]  /*0430*/  LEA R7, R0, R7, 0x2 ;  /* 0x0000000700077211 */ /* 0x000fe400078e10ff */
[----:B------:R0:W-:Y:S02]  /*0440*/  STS.U8 [R9], RZ ;  /* 0x000000ff09007388 */ /* 0x0001e40000000000 */
[----:B------:R-:W-:-:S02]  /*0450*/  ISETP.GE.U32.AND P0, PT, R7, 0x2640, PT ;  /* 0x000026400700780c */ /* 0x000fc40003f06070 */
[----:B------:R0:W-:Y:S04]  /*0460*/  STS.U8 [R11], RZ ;  /* 0x000000ff0b007388 */ /* 0x0001e80000000000 */
[----:B------:R0:W-:Y:S07]  /*0470*/  STS.U8 [R12], RZ ;  /* 0x000000ff0c007388 */ /* 0x0001ee0000000000 */
[----:B------:R-:W-:Y:S05]  /*0480*/  @!P0 BRA `(.L_x_29) ;  /* 0xfffffffc00d48947 */ /* 0x000fea000383ffff */
.L_x_25:
[----:B------:R-:W-:Y:S05]  /*0490*/  BSYNC.RECONVERGENT B0 ;  /* 0x0000000000007941 */ /* 0x000fea0003800200 */
.L_x_24:
[----:B------:R-:W-:Y:S01]  /*04a0*/  ISETP.GT.U32.AND P0, PT, R3, 0x8f, PT ;  /* 0x0000008f0300780c */ /* 0x000fe20003f04070 */
[----:B------:R-:W1:Y:S01]  /*04b0*/  LDCU.64 UR8, c[0x0][0x358] ;  /* 0x00006b00ff0877ac */ /* 0x000e620008000a00 */
[----:B------:R-:W-:Y:S01]  /*04c0*/  BSSY.RECONVERGENT B0, `(.L_x_30) ;  /* 0x0000061000007945 */ /* 0x000fe20003800200 */
[----:B------:R-:W2:Y:S10]  /*04d0*/  LDCU.64 UR10, c[0x0][0x388] ;  /* 0x00007100ff0a77ac */ /* 0x000eb40008000a00 */
[----:B------:R-:W-:Y:S05]  /*04e0*/  @P0 BRA `(.L_x_31) ;  /* 0x0000000400780947 */ /* 0x000fea0003800000 */
[----:B0-----:R-:W0:Y:S01]  /*04f0*/  I2F.U32.RP R11, R0 ;  /* 0x00000000000b7306 */ /* 0x001e220000209000 */
[C-C-:B------:R-:W-:Y:S01]  /*0500*/  IMAD.IADD R10, R0.reuse, 0x1, R3.reuse ;  /* 0x00000001000a7824 */ /* 0x140fe200078e0203 */
[----:B------:R-:W-:Y:S01]  /*0510*/  ISETP.NE.U32.AND P2, PT, R0, RZ, PT ;  /* 0x000000ff0000720c */ /* 0x000fe20003f45070 */
[----:B------:R-:W-:Y:S01]  /*0520*/  IMAD.MOV R13, RZ, RZ, -R0 ;  /* 0x000000ffff0d7224 */ /* 0x000fe200078e0a00 */
[----:B------:R-:W-:Y:S01]  /*0530*/  BSSY.RECONVERGENT B1, `(.L_x_32) ;  /* 0x0000032000017945 */ /* 0x000fe20003800200 */
[----:B------:R-:W-:Y:S01]  /*0540*/  IMAD.MOV.U32 R15, RZ, RZ, R3 ;  /* 0x000000ffff0f7224 */ /* 0x000fe200078e0003 */
[C---:B------:R-:W-:Y:S02]  /*0550*/  ISETP.GE.U32.AND P0, PT, R10.reuse, 0x90, PT ;  /* 0x000000900a00780c */ /* 0x040fe40003f06070 */
[----:B------:R-:W-:Y:S02]  /*0560*/  VIMNMX.U32 R8, PT, PT, R10, 0x90, !PT ;  /* 0x000000900a087848 */ /* 0x000fe40007fe0000 */
[----:B------:R-:W-:Y:S01]  /*0570*/  SEL R9, RZ, 0x1, P0 ;  /* 0x00000001ff097807 */ /* 0x000fe20000000000 */
[----:B0-----:R-:W0:Y:S02]  /*0580*/  MUFU.RCP R11, R11 ;  /* 0x0000000b000b7308 */ /* 0x001e240000001000 */
[----:B0-----:R-:W-:-:S06]  /*0590*/  VIADD R6, R11, 0xffffffe ;  /* 0x0ffffffe0b067836 */ /* 0x001fcc0000000000 */
[----:B------:R0:W3:Y:S02]  /*05a0*/  F2I.FTZ.U32.TRUNC.NTZ R7, R6 ;  /* 0x0000000600077305 */ /* 0x0000e4000021f000 */
[----:B0-----:R-:W-:Y:S02]  /*05b0*/  IMAD.MOV.U32 R6, RZ, RZ, RZ ;  /* 0x000000ffff067224 */ /* 0x001fe400078e00ff */
[----:B---3--:R-:W-:-:S04]  /*05c0*/  IMAD R13, R13, R7, RZ ;  /* 0x000000070d0d7224 */ /* 0x008fc800078e02ff */
[----:B------:R-:W-:Y:S01]  /*05d0*/  IMAD.HI.U32 R12, R7, R13, R6 ;  /* 0x0000000d070c7227 */ /* 0x000fe200078e0006 */
[----:B------:R-:W-:-:S05]  /*05e0*/  IADD3 R7, PT, PT, R8, -R10, -R9 ;  /* 0x8000000a08077210 */ /* 0x000fca0007ffe809 */
[----:B------:R-:W-:-:S04]  /*05f0*/  IMAD.HI.U32 R6, R12, R7, RZ ;  /* 0x000000070c067227 */ /* 0x000fc800078e00ff */
[----:B------:R-:W-:-:S04]  /*0600*/  IMAD.MOV R8, RZ, RZ, -R6 ;  /* 0x000000ffff087224 */ /* 0x000fc800078e0a06 */
[----:B------:R-:W-:Y:S01]  /*0610*/  IMAD R7, R0, R8, R7 ;  /* 0x0000000800077224 */ /* 0x000fe200078e0207 */
[----:B------:R-:W-:-:S04]  /*0620*/  SHF.R.U32.HI R8, RZ, 0x1, R2 ;  /* 0x00000001ff087819 */ /* 0x000fc80000011602 */
        /* <DEDUP_REMOVED lines=9> */
[----:B------:R-:W-:-:S13]  /*06c0*/  ISETP.NE.AND P0, PT, R6, 0x3, PT ;  /* 0x000000030600780c */ /* 0x000fda0003f05270 */
[----:B------:R-:W-:Y:S05]  /*06d0*/  @!P0 BRA `(.L_x_33) ;  /* 0x00000000005c8947 */ /* 0x000fea0003800000 */
[----:B------:R-:W0:Y:S01]  /*06e0*/  S2R R10, SR_CgaCtaId ;  /* 0x00000000000a7919 */ /* 0x000e220000008800 */
[----:B------:R-:W3:Y:S01]  /*06f0*/  LDCU.64 UR4, c[0x0][0x388] ;  /* 0x00007100ff0477ac */ /* 0x000ee20008000a00 */
[----:B------:R-:W-:Y:S01]  /*0700*/  MOV R9, 0x400 ;  /* 0x0000040000097802 */ /* 0x000fe20000000f00 */
[--C-:B------:R-:W-:Y:S01]  /*0710*/  IMAD R6, R8, 0x90, R3.reuse ;  /* 0x0000009008067824 */ /* 0x100fe200078e0203 */
[----:B------:R-:W-:Y:S01]  /*0720*/  IADD3 R7, PT, PT, R7, 0x1, RZ ;  /* 0x0000000107077810 */ /* 0x000fe20007ffe0ff */
[----:B------:R-:W-:Y:S02]  /*0730*/  IMAD.MOV.U32 R15, RZ, RZ, R3 ;  /* 0x000000ffff0f7224 */ /* 0x000fe400078e0003 */
[----:B------:R-:W-:Y:S01]  /*0740*/  VIADD R9, R9, 0x2640 ;  /* 0x0000264009097836 */ /* 0x000fe20000000000 */
[----:B------:R-:W-:Y:S02]  /*0750*/  LOP3.LUT R7, R7, 0x3, RZ, 0xc0, !PT ;  /* 0x0000000307077812 */ /* 0x000fe400078ec0ff */
[----:B---3--:R-:W-:-:S05]  /*0760*/  IADD3 R13, P0, PT, R6, UR4, RZ ;  /* 0x00000004060d7c10 */ /* 0x008fca000ff1e0ff */
[----:B------:R-:W-:Y:S01]  /*0770*/  IMAD.X R12, RZ, RZ, UR5, P0 ;  /* 0x00000005ff0c7e24 */ /* 0x000fe200080e06ff */
[----:B0-----:R-:W-:Y:S01]  /*0780*/  LEA R10, R10, R9, 0x18 ;  /* 0x000000090a0a7211 */ /* 0x001fe200078ec0ff */
[----:B------:R-:W-:-:S07]  /*0790*/  IMAD.MOV R9, RZ, RZ, -R7 ;  /* 0x000000ffff097224 */ /* 0x000fce00078e0a07 */
.L_x_34:
[----:B0-----:R-:W-:Y:S02]  /*07a0*/  IMAD.MOV.U32 R6, RZ, RZ, R13 ;  /* 0x000000ffff067224 */ /* 0x001fe400078e000d */
[----:B------:R-:W-:-:S05]  /*07b0*/  IMAD.MOV.U32 R7, RZ, RZ, R12 ;  /* 0x000000ffff077224 */ /* 0x000fca00078e000c */
[----:B-1----:R-:W3:Y:S01]  /*07c0*/  LDG.E.U8 R6, desc[UR8][R6.64] ;  /* 0x0000000806067981 */ /* 0x002ee2000c1e1100 */
[--C-:B------:R-:W-:Y:S01]  /*07d0*/  IMAD.IADD R11, R10, 0x1, R15.reuse ;  /* 0x000000010a0b7824 */ /* 0x100fe200078e020f */
[C---:B------:R-:W-:Y:S01]  /*07e0*/  IADD3 R13, P2, PT, R0.reuse, R13, RZ ;  /* 0x0000000d000d7210 */ /* 0x040fe20007f5e0ff */
[----:B------:R-:W-:Y:S02]  /*07f0*/  VIADD R9, R9, 0x1 ;  /* 0x0000000109097836 */ /* 0x000fe40000000000 */
[----:B------:R-:W-:Y:S02]  /*0800*/  IMAD.IADD R15, R0, 0x1, R15 ;  /* 0x00000001000f7824 */ /* 0x000fe400078e020f */
[----:B------:R-:W-:Y:S01]  /*0810*/  IMAD.X R12, RZ, RZ, R12, P2 ;  /* 0x000000ffff0c7224 */ /* 0x000fe200010e060c */
[----:B------:R-:W-:Y:S01]  /*0820*/  ISETP.NE.AND P0, PT, R9, RZ, PT ;  /* 0x000000ff0900720c */ /* 0x000fe20003f05270 */
[----:B---3--:R0:W-:-:S12]  /*0830*/  STS.U8 [R11], R6 ;  /* 0x000000060b007388 */ /* 0x0081d80000000000 */
[----:B------:R-:W-:Y:S05]  /*0840*/  @P0 BRA `(.L_x_34) ;  /* 0xfffffffc00d40947 */ /* 0x000fea000383ffff */
.L_x_33:
[----:B-12---:R-:W-:Y:S05]  /*0850*/  BSYNC.RECONVERGENT B1 ;  /* 0x0000000000017941 */ /* 0x006fea0003800200 */
.L_x_32:
[----:B------:R-:W-:Y:S05]  /*0860*/  @!P1 BRA `(.L_x_31) ;  /* 0x0000000000989947 */ /* 0x000fea0003800000 */
[----:B------:R-:W1:Y:S01]  /*0870*/  S2R R19, SR_CgaCtaId ;  /* 0x0000000000137919 */ /* 0x000e620000008800 */
[----:B0-----:R-:W-:Y:S01]  /*0880*/  MOV R6, 0x400 ;  /* 0x0000040000067802 */ /* 0x001fe20000000f00 */
[----:B------:R-:W-:-:S03]  /*0890*/  IMAD R25, R8, 0x90, R15 ;  /* 0x0000009008197824 */ /* 0x000fc600078e020f */
[----:B------:R-:W-:Y:S01]  /*08a0*/  IADD3 R6, PT, PT, R6, 0x2640, RZ ;  /* 0x0000264006067810 */ /* 0x000fe20007ffe0ff */
[C-C-:B------:R-:W-:Y:S02]  /*08b0*/  IMAD.IADD R17, R0.reuse, 0x1, R25.reuse ;  /* 0x0000000100117824 */ /* 0x140fe400078e0219 */
[C-C-:B------:R-:W-:Y:S02]  /*08c0*/  IMAD R21, R0.reuse, 0x2, R25.reuse ;  /* 0x0000000200157824 */ /* 0x140fe400078e0219 */
[----:B------:R-:W-:Y:S01]  /*08d0*/  IMAD R23, R0, 0x3, R25 ;  /* 0x0000000300177824 */ /* 0x000fe200078e0219 */
[----:B-1----:R-:W-:-:S05]  /*08e0*/  LEA R19, R19, R6, 0x18 ;  /* 0x0000000613137211 */ /* 0x002fca00078ec0ff */
[C-C-:B------:R-:W-:Y:S02]  /*08f0*/  IMAD.IADD R18, R0.reuse, 0x1, R19.reuse ;  /* 0x0000000100127824 */ /* 0x140fe400078e0213 */
[C-C-:B------:R-:W-:Y:S02]  /*0900*/  IMAD R20, R0.reuse, 0x2, R19.reuse ;  /* 0x0000000200147824 */ /* 0x140fe400078e0213 */
[----:B------:R-:W-:-:S07]  /*0910*/  IMAD R16, R0, 0x3, R19 ;  /* 0x0000000300107824 */ /* 0x000fce00078e0213 */
.L_x_35:
[----:B0-----:R-:W-:Y:S02]  /*0920*/  IADD3 R6, P0, PT, R25, UR10, RZ ;  /* 0x0000000a19067c10 */ /* 0x001fe4000ff1e0ff */
[----:B------:R-:W-:Y:S02]  /*0930*/  IADD3 R8, P1, PT, R17, UR10, RZ ;  /* 0x0000000a11087c10 */ /* 0x000fe4000ff3e0ff */
[----:B------:R-:W-:Y:S01]  /*0940*/  IADD3 R10, P2, PT, R21, UR10, RZ ;  /* 0x0000000a150a7c10 */ /* 0x000fe2000ff5e0ff */
[----:B------:R-:W-:Y:S01]  /*0950*/  IMAD.X R7, RZ, RZ, UR11, P0 ;  /* 0x0000000bff077e24 */ /* 0x000fe200080e06ff */
[----:B------:R-:W-:Y:S01]  /*0960*/  IADD3 R12, P0, PT, R23, UR10, RZ ;  /* 0x0000000a170c7c10 */ /* 0x000fe2000ff1e0ff */
[----:B------:R-:W-:Y:S02]  /*0970*/  IMAD.X R9, RZ, RZ, UR11, P1 ;  /* 0x0000000bff097e24 */ /* 0x000fe400088e06ff */
[----:B------:R-:W-:Y:S01]  /*0980*/  IMAD.X R11, RZ, RZ, UR11, P2 ;  /* 0x0000000bff0b7e24 */ /* 0x000fe200090e06ff */
[----:B------:R-:W2:Y:S01]  /*0990*/  LDG.E.U8 R6, desc[UR8][R6.64] ;  /* 0x0000000806067981 */ /* 0x000ea2000c1e1100 */
[----:B------:R-:W-:-:S03]  /*09a0*/  IMAD.X R13, RZ, RZ, UR11, P0 ;  /* 0x0000000bff0d7e24 */ /* 0x000fc600080e06ff */
[----:B------:R-:W3:Y:S04]  /*09b0*/  LDG.E.U8 R8, desc[UR8][R8.64] ;  /* 0x0000000808087981 */ /* 0x000ee8000c1e1100 */
[----:B------:R-:W4:Y:S04]  /*09c0*/  LDG.E.U8 R10, desc[UR8][R10.64] ;  /* 0x000000080a0a7981 */ /* 0x000f28000c1e1100 */
[----:B------:R-:W5:Y:S01]  /*09d0*/  LDG.E.U8 R12, desc[UR8][R12.64] ;  /* 0x000000080c0c7981 */ /* 0x000f62000c1e1100 */
[--C-:B------:R-:W-:Y:S01]  /*09e0*/  IMAD.IADD R24, R19, 0x1, R15.reuse ;  /* 0x0000000113187824 */ /* 0x100fe200078e020f */
[----:B------:R-:W-:Y:S01]  /*09f0*/  IADD3 R29, PT, PT, R20, R15, RZ ;  /* 0x0000000f141d7210 */ /* 0x000fe20007ffe0ff */
[----:B------:R-:W-:-:S02]  /*0a00*/  IMAD.IADD R27, R18, 0x1, R15 ;  /* 0x00000001121b7824 */ /* 0x000fc400078e020f */
[--C-:B------:R-:W-:Y:S02]  /*0a10*/  IMAD.IADD R22, R16, 0x1, R15.reuse ;  /* 0x0000000110167824 */ /* 0x100fe400078e020f */
[C---:B------:R-:W-:Y:S02]  /*0a20*/  IMAD R15, R0.reuse, 0x4, R15 ;  /* 0x00000004000f7824 */ /* 0x040fe400078e020f */
[C---:B------:R-:W-:Y:S02]  /*0a30*/  IMAD R17, R0.reuse, 0x4, R17 ;  /* 0x0000000400117824 */ /* 0x040fe400078e0211 */
[C---:B------:R-:W-:Y:S01]  /*0a40*/  IMAD R21, R0.reuse, 0x4, R21 ;  /* 0x0000000400157824 */ /* 0x040fe200078e0215 */
[----:B------:R-:W-:Y:S01]  /*0a50*/  ISETP.GE.U32.AND P0, PT, R15, 0x90, PT ;  /* 0x000000900f00780c */ /* 0x000fe20003f06070 */
[C---:B------:R-:W-:Y:S02]  /*0a60*/  IMAD R23, R0.reuse, 0x4, R23 ;  /* 0x0000000400177824 */ /* 0x040fe400078e0217 */
[----:B------:R-:W-:Y:S01]  /*0a70*/  IMAD R25, R0, 0x4, R25 ;  /* 0x0000000400197824 */ /* 0x000fe200078e0219 */
[----:B--2---:R0:W-:Y:S04]  /*0a80*/  STS.U8 [R24], R6 ;  /* 0x0000000618007388 */ /* 0x0041e80000000000 */
[----:B---3--:R0:W-:Y:S04]  /*0a90*/  STS.U8 [R27], R8 ;  /* 0x000000081b007388 */ /* 0x0081e80000000000 */
[----:B----4-:R0:W-:Y:S04]  /*0aa0*/  STS.U8 [R29], R10 ;  /* 0x0000000a1d007388 */ /* 0x0101e80000000000 */
[----:B-----5:R0:W-:Y:S01]  /*0ab0*/  STS.U8 [R22], R12 ;  /* 0x0000000c16007388 */ /* 0x0201e20000000000 */
[----:B------:R-:W-:Y:S05]  /*0ac0*/  @!P0 BRA `(.L_x_35) ;  /* 0xfffffffc00948947 */ /* 0x000fea000383ffff */
.L_x_31:
[----:B-12---:R-:W-:Y:S05]  /*0ad0*/  BSYNC.RECONVERGENT B0 ;  /* 0x0000000000007941 */ /* 0x006fea0003800200 */
.L_x_30:
[----:B------:R-:W-:Y:S01]  /*0ae0*/  ISETP.GT.U32.AND P0, PT, R3, 0x1ff, PT ;  /* 0x000001ff0300780c */ /* 0x000fe20003f04070 */
[----:B------:R-:W-:-:S12]  /*0af0*/  BSSY.RECONVERGENT B0, `(.L_x_36) ;  /* 0x0000041000007945 */ /* 0x000fd80003800200 */
[----:B------:R-:W-:Y:S05]  /*0b00*/  @P0 BRA `(.L_x_37) ;  /* 0x0000000000fc0947 */ /* 0x000fea0003800000 */
[----:B0-----:R-:W0:Y:S01]  /*0b10*/  I2F.U32.RP R11, R0 ;  /* 0x00000000000b7306 */ /* 0x001e220000209000 */
[C---:B------:R-:W-:Y:S01]  /*0b20*/  IMAD.IADD R10, R0.reuse, 0x1, R3 ;  /* 0x00000001000a7824 */ /* 0x040fe200078e0203 */
[----:B------:R-:W-:Y:S01]  /*0b30*/  ISETP.NE.U32.AND P2, PT, R0, RZ, PT ;  /* 0x000000ff0000720c */ /* 0x000fe20003f45070 */
[----:B------:R-:W-:Y:S01]  /*0b40*/  IMAD.MOV R13, RZ, RZ, -R0 ;  /* 0x000000ffff0d7224 */ /* 0x000fe200078e0a00 */
[----:B------:R-:W-:Y:S02]  /*0b50*/  BSSY.RECONVERGENT B1, `(.L_x_38) ;  /* 0x0000029000017945 */ /* 0x000fe40003800200 */
[C---:B------:R-:W-:Y:S02]  /*0b60*/  ISETP.GE.U32.AND P0, PT, R10.reuse, 0x200, PT ;  /* 0x000002000a00780c */ /* 0x040fe40003f06070 */
[----:B------:R-:W-:Y:S02]  /*0b70*/  VIMNMX.U32 R8, PT, PT, R10, 0x200, !PT ;  /* 0x000002000a087848 */ /* 0x000fe40007fe0000 */
[----:B------:R-:W-:Y:S01]  /*0b80*/  SEL R9, RZ, 0x1, P0 ;  /* 0x00000001ff097807 */ /* 0x000fe20000000000 */
[----:B0-----:R-:W0:Y:S02]  /*0b90*/  MUFU.RCP R11, R11 ;  /* 0x0000000b000b7308 */ /* 0x001e240000001000 */
[----:B0-----:R-:W-:-:S06]  /*0ba0*/  VIADD R6, R11, 0xffffffe ;  /* 0x0ffffffe0b067836 */ /* 0x001fcc0000000000 */
[----:B------:R0:W1:Y:S02]  /*0bb0*/  F2I.FTZ.U32.TRUNC.NTZ R7, R6 ;  /* 0x0000000600077305 */ /* 0x000064000021f000 */
[----:B0-----:R-:W-:Y:S02]  /*0bc0*/  IMAD.MOV.U32 R6, RZ, RZ, RZ ;  /* 0x000000ffff067224 */ /* 0x001fe400078e00ff */
[----:B-1----:R-:W-:-:S04]  /*0bd0*/  IMAD R13, R13, R7, RZ ;  /* 0x000000070d0d7224 */ /* 0x002fc800078e02ff */
[----:B------:R-:W-:Y:S01]  /*0be0*/  IMAD.HI.U32 R12, R7, R13, R6 ;  /* 0x0000000d070c7227 */ /* 0x000fe200078e0006 */
[----:B------:R-:W-:-:S05]  /*0bf0*/  IADD3 R7, PT, PT, R8, -R10, -R9 ;  /* 0x8000000a08077210 */ /* 0x000fca0007ffe809 */
[----:B------:R-:W-:-:S05]  /*0c00*/  IMAD.HI.U32 R6, R12, R7, RZ ;  /* 0x000000070c067227 */ /* 0x000fca00078e00ff */
[----:B------:R-:W-:-:S05]  /*0c10*/  IADD3 R8, PT, PT, -R6, RZ, RZ ;  /* 0x000000ff06087210 */ /* 0x000fca0007ffe1ff */
        /* <DEDUP_REMOVED lines=13> */
[----:B------:R-:W0:Y:S01]  /*0cf0*/  S2UR UR5, SR_CgaCtaId ;  /* 0x00000000000579c3 */ /* 0x000e220000008800 */
[----:B------:R-:W-:Y:S01]  /*0d00*/  VIADD R6, R6, 0x1 ;  /* 0x0000000106067836 */ /* 0x000fe20000000000 */
[----:B------:R-:W-:Y:S02]  /*0d10*/  UMOV UR4, 0x400 ;  /* 0x0000040000047882 */ /* 0x000fe40000000000 */
[----:B------:R-:W-:Y:S02]  /*0d20*/  UIADD3 UR4, UPT, UPT, UR4, 0x26d0, URZ ;  /* 0x000026d004047890 */ /* 0x000fe4000fffe0ff */
[----:B------:R-:W-:-:S05]  /*0d30*/  LOP3.LUT R7, R6, 0x3, RZ, 0xc0, !PT ;  /* 0x0000000306077812 */ /* 0x000fca00078ec0ff */
[----:B------:R-:W-:Y:S02]  /*0d40*/  IMAD R14, R7, UR6, R14 ;  /* 0x00000006070e7c24 */ /* 0x000fe4000f8e020e */
[----:B------:R-:W-:Y:S02]  /*0d50*/  IMAD.MOV R6, RZ, RZ, -R7 ;  /* 0x000000ffff067224 */ /* 0x000fe400078e0a07 */
[----:B------:R-:W-:Y:S01]  /*0d60*/  IMAD R7, R14, R4, R5 ;  /* 0x000000040e077224 */ /* 0x000fe200078e0205 */
[----:B0-----:R-:W-:-:S06]  /*0d70*/  ULEA UR4, UR5, UR4, 0x18 ;  /* 0x0000000405047291 */ /* 0x001fcc000f8ec0ff */
[----:B------:R-:W-:-:S07]  /*0d80*/  LEA R5, R3, UR4, 0x2 ;  /* 0x0000000403057c11 */ /* 0x000fce000f8e10ff */
.L_x_40:
[----:B------:R-:W-:Y:S01]  /*0d90*/  VIADD R6, R6, 0x1 ;  /* 0x0000000106067836 */ /* 0x000fe20000000000 */
[----:B------:R0:W-:Y:S04]  /*0da0*/  STS [R5], RZ ;  /* 0x000000ff05007388 */ /* 0x0001e80000000800 */
[----:B------:R-:W-:Y:S01]  /*0db0*/  ISETP.NE.AND P0, PT, R6, RZ, PT ;  /* 0x000000ff0600720c */ /* 0x000fe20003f05270 */
[----:B0-----:R-:W-:-:S12]  /*0dc0*/  IMAD R5, R0, 0x4, R5 ;  /* 0x0000000400057824 */ /* 0x001fd800078e0205 */
[----:B------:R-:W-:Y:S05]  /*0dd0*/  @P0 BRA `(.L_x_40) ;  /* 0xfffffffc00ec0947 */ /* 0x000fea000383ffff */
.L_x_39:
[----:B------:R-:W-:Y:S05]  /*0de0*/  BSYNC.RECONVERGENT B1 ;  /* 0x0000000000017941 */ /* 0x000fea0003800200 */
.L_x_38:
[----:B------:R-:W-:Y:S05]  /*0df0*/  @!P1 BRA `(.L_x_37) ;  /* 0x0000000000409947 */ /* 0x000fea0003800000 */
[----:B------:R-:W0:Y:S01]  /*0e00*/  S2UR UR5, SR_CgaCtaId ;  /* 0x00000000000579c3 */ /* 0x000e220000008800 */
[----:B------:R-:W-:Y:S02]  /*0e10*/  UMOV UR4, 0x400 ;  /* 0x0000040000047882 */ /* 0x000fe40000000000 */
[----:B------:R-:W-:-:S04]  /*0e20*/  UIADD3 UR4, UPT, UPT, UR4, 0x26d0, URZ ;  /* 0x000026d004047890 */ /* 0x000fc8000fffe0ff */
[----:B0-----:R-:W-:-:S06]  /*0e30*/  ULEA UR4, UR5, UR4, 0x18 ;  /* 0x0000000405047291 */ /* 0x001fcc000f8ec0ff */
[----:B------:R-:W-:-:S07]  /*0e40*/  LEA R5, R7, UR4, 0x2 ;  /* 0x0000000407057c11 */ /* 0x000fce000f8e10ff */
.L_x_41:
[C-C-:B-1----:R-:W-:Y:S01]  /*0e50*/  IMAD R6, R0.reuse, 0x4, R5.reuse ;  /* 0x0000000400067824 */ /* 0x142fe200078e0205 */
[C---:B------:R-:W-:Y:S01]  /*0e60*/  LEA R8, R0.reuse, R5, 0x3 ;  /* 0x0000000500087211 */ /* 0x040fe200078e18ff */
[C---:B------:R-:W-:Y:S01]  /*0e70*/  IMAD R9, R0.reuse, 0xc, R5 ;  /* 0x0000000c00097824 */ /* 0x040fe200078e0205 */
[----:B------:R0:W-:Y:S01]  /*0e80*/  STS [R5], RZ ;  /* 0x000000ff05007388 */ /* 0x0001e20000000800 */
[----:B------:R-:W-:-:S03]  /*0e90*/  IMAD R7, R0, 0x4, R7 ;  /* 0x0000000400077824 */ /* 0x000fc600078e0207 */
[----:B------:R1:W-:Y:S02]  /*0ea0*/  STS [R6], RZ ;  /* 0x000000ff06007388 */ /* 0x0003e40000000800 */
[----:B------:R-:W-:Y:S02]  /*0eb0*/  ISETP.GE.U32.AND P0, PT, R7, 0x200, PT ;  /* 0x000002000700780c */ /* 0x000fe40003f06070 */
[----:B------:R1:W-:Y:S01]  /*0ec0*/  STS [R8], RZ ;  /* 0x000000ff08007388 */ /* 0x0003e20000000800 */
[----:B0-----:R-:W-:-:S03]  /*0ed0*/  IMAD R5, R0, 0x10, R5 ;  /* 0x0000001000057824 */ /* 0x001fc600078e0205 */
[----:B------:R1:W-:Y:S07]  /*0ee0*/  STS [R9], RZ ;  /* 0x000000ff09007388 */ /* 0x0003ee0000000800 */
[----:B------:R-:W-:Y:S05]  /*0ef0*/  @!P0 BRA `(.L_x_41) ;  /* 0xfffffffc00d48947 */ /* 0x000fea000383ffff */
.L_x_37:
[----:B------:R-:W-:Y:S05]  /*0f00*/  BSYNC.RECONVERGENT B0 ;  /* 0x0000000000007941 */ /* 0x000fea0003800200 */
.L_x_36:
[----:B------:R-:W-:Y:S01]  /*0f10*/  ISETP.GT.U32.AND P0, PT, R3, 0x21ff, PT ;  /* 0x000021ff0300780c */ /* 0x000fe20003f04070 */
[----:B------:R-:W2:Y:S01]  /*0f20*/  LDCU.64 UR6, c[0x0][0x380] ;  /* 0x00007000ff0677ac */ /* 0x000ea20008000a00 */
[----:B------:R-:W-:Y:S01]  /*0f30*/  BSSY.RECONVERGENT B0, `(.L_x_42) ;  /* 0x00000be000007945 */ /* 0x000fe20003800200 */
[----:B------:R-:W3:Y:S10]  /*0f40*/  LDCU.64 UR10, c[0x0][0x380] ;  /* 0x00007000ff0a77ac */ /* 0x000ef40008000a00 */
[----:B------:R-:W-:Y:S05]  /*0f50*/  @P0 BRA `(.L_x_43) ;  /* 0x0000000800ec0947 */ /* 0x000fea0003800000 */
[----:B01----:R-:W0:Y:S01]  /*0f60*/  I2F.U32.RP R8, R4 ;  /* 0x0000000400087306 */ /* 0x003e220000209000 */
[----:B------:R-:W-:Y:S01]  /*0f70*/  IMAD.IADD R5, R3, 0x1, R4 ;  /* 0x0000000103057824 */ /* 0x000fe200078e0204 */
[----:B------:R-:W-:Y:S01]  /*0f80*/  ISETP.NE.U32.AND P2, PT, R4, RZ, PT ;  /* 0x000000ff0400720c */ /* 0x000fe20003f45070 */
[----:B------:R-:W-:Y:S01]  /*0f90*/  BSSY.RECONVERGENT B1, `(.L_x_44) ;  /* 0x0000041000017945 */ /* 0x000fe20003800200 */
[----:B------:R-:W-:Y:S01]  /*0fa0*/  LOP3.LUT R10, R2, 0x1, RZ, 0xc, !PT ;  /* 0x00000001020a7812 */ /* 0x000fe200078e0cff */
[----:B------:R-:W-:Y:S01]  /*0fb0*/  IMAD.MOV.U32 R25, RZ, RZ, R3 ;  /* 0x000000ffff197224 */ /* 0x000fe200078e0003 */
[C---:B------:R-:W-:Y:S02]  /*0fc0*/  ISETP.GE.U32.AND P3, PT, R5.reuse, 0x2200, PT ;  /* 0x000022000500780c */ /* 0x040fe40003f66070 */
[----:B------:R-:W-:-:S05]  /*0fd0*/  VIMNMX.U32 R6, PT, PT, R5, 0x2200, !PT ;  /* 0x0000220005067848 */ /* 0x000fca0007fe0000 */
[----:B------:R-:W-:Y:S01]  /*0fe0*/  IMAD.IADD R5, R6, 0x1, -R5 ;  /* 0x0000000106057824 */ /* 0x000fe200078e0a05 */
[----:B0-----:R-:W0:Y:S01]  /*0ff0*/  MUFU.RCP R8, R8 ;  /* 0x0000000800087308 */ /* 0x001e220000001000 */
[----:B------:R-:W-:Y:S02]  /*1000*/  IMAD.MOV.U32 R6, RZ, RZ, RZ ;  /* 0x000000ffff067224 */ /* 0x000fe400078e00ff */
[----:B------:R-:W-:Y:S02]  /*1010*/  VIADD R9, R5, 0xffffffff ;  /* 0xffffffff05097836 */ /* 0x000fe40000000000 */
[----:B------:R-:W-:Y:S02]  /*1020*/  @P3 IMAD.MOV R9, RZ, RZ, R5 ;  /* 0x000000ffff093224 */ /* 0x000fe400078e0205 */
[----:B0-----:R-:W-:-:S06]  /*1030*/  VIADD R7, R8, 0xffffffe ;  /* 0x0ffffffe08077836 */ /* 0x001fcc0000000000 */
[----:B------:R-:W0:Y:S02]  /*1040*/  F2I.FTZ.U32.TRUNC.NTZ R7, R7 ;  /* 0x0000000700077305 */ /* 0x000e24000021f000 */
[----:B0-----:R-:W-:-:S04]  /*1050*/  IMAD.MOV R11, RZ, RZ, -R7 ;  /* 0x000000ffff0b7224 */ /* 0x001fc800078e0a07 */
[----:B------:R-:W-:-:S04]  /*1060*/  IMAD R11, R11, R4, RZ ;  /* 0x000000040b0b7224 */ /* 0x000fc800078e02ff */
[----:B------:R-:W-:-:S06]  /*1070*/  IMAD.HI.U32 R6, R7, R11, R6 ;  /* 0x0000000b07067227 */ /* 0x000fcc00078e0006 */
[----:B------:R-:W-:-:S04]  /*1080*/  IMAD.HI.U32 R6, R6, R9, RZ ;  /* 0x0000000906067227 */ /* 0x000fc800078e00ff */
[----:B------:R-:W-:-:S04]  /*1090*/  IMAD.MOV R5, RZ, RZ, -R6 ;  /* 0x000000ffff057224 */ /* 0x000fc800078e0a06 */
[----:B------:R-:W-:Y:S01]  /*10a0*/  IMAD R9, R4, R5, R9 ;  /* 0x0000000504097224 */ /* 0x000fe200078e0209 */
[----:B------:R-:W-:-:S04]  /*10b0*/  SEL R5, RZ, 0x1, P3 ;  /* 0x00000001ff057807 */ /* 0x000fc80001800000 */
[----:B------:R-:W-:-:S13]  /*10c0*/  ISETP.GE.U32.AND P0, PT, R9, R4, PT ;  /* 0x000000040900720c */ /* 0x000fda0003f06070 */
[----:B------:R-:W-:Y:S01]  /*10d0*/  @P0 IADD3 R9, PT, PT, R9, -R4, RZ ;  /* 0x8000000409090210 */ /* 0x000fe20007ffe0ff */
[----:B------:R-:W-:-:S03]  /*10e0*/  @P0 VIADD R6, R6, 0x1 ;  /* 0x0000000106060836 */ /* 0x000fc60000000000 */
[----:B------:R-:W-:-:S13]  /*10f0*/  ISETP.GE.U32.AND P1, PT, R9, R4, PT ;  /* 0x000000040900720c */ /* 0x000fda0003f26070 */
[----:B------:R-:W-:Y:S01]  /*1100*/  @P1 VIADD R6, R6, 0x1 ;  /* 0x0000000106061836 */ /* 0x000fe20000000000 */
[----:B------:R-:W-:-:S05]  /*1110*/  @!P2 LOP3.LUT R6, RZ, R4, RZ, 0x33, !PT ;  /* 0x00000004ff06a212 */ /* 0x000fca00078e33ff */
[----:B------:R-:W-:-:S05]  /*1120*/  IMAD.IADD R6, R5, 0x1, R6 ;  /* 0x0000000105067824 */ /* 0x000fca00078e0206 */
[C---:B------:R-:W-:Y:S02]  /*1130*/  LOP3.LUT R5, R6.reuse, 0x3, RZ, 0xc0, !PT ;  /* 0x0000000306057812 */ /* 0x040fe400078ec0ff */
[----:B------:R-:W-:Y:S02]  /*1140*/  ISETP.GE.U32.AND P1, PT, R6, 0x3, PT ;  /* 0x000000030600780c */ /* 0x000fe40003f26070 */
[----:B------:R-:W-:Y:S02]  /*1150*/  ISETP.NE.AND P0, PT, R5, 0x3, PT ;  /* 0x000000030500780c */ /* 0x000fe40003f05270 */
[----:B------:R-:W-:-:S11]  /*1160*/  LOP3.LUT R5, R2, 0x1, RZ, 0xc0, !PT ;  /* 0x0000000102057812 */ /* 0x000fd600078ec0ff */
[----:B------:R-:W-:Y:S05]  /*1170*/  @!P0 BRA `(.L_x_45) ;  /* 0x0000000000888947 */ /* 0x000fea0003800000 */
[----:B------:R-:W0:Y:S01]  /*1180*/  S2R R12, SR_CgaCtaId ;  /* 0x00000000000c7919 */ /* 0x000e220000008800 */
[----:B------:R-:W-:Y:S01]  /*1190*/  VIADD R6, R6, 0x1 ;  /* 0x0000000106067836 */ /* 0x000fe20000000000 */
[----:B------:R-:W-:Y:S01]  /*11a0*/  MOV R9, 0x400 ;  /* 0x0000040000097802 */ /* 0x000fe20000000f00 */
[----:B------:R-:W-:Y:S01]  /*11b0*/  IMAD.MOV.U32 R25, RZ, RZ, R3 ;  /* 0x000000ffff197224 */ /* 0x000fe200078e0003 */
[----:B------:R-:W-:Y:S02]  /*11c0*/  PRMT R7, R3, 0x7610, R7 ;  /* 0x0000761003077816 */ /* 0x000fe40000000007 */
[----:B------:R-:W-:-:S05]  /*11d0*/  LOP3.LUT R8, R6, 0x3, RZ, 0xc0, !PT ;  /* 0x0000000306087812 */ /* 0x000fca00078ec0ff */
[----:B------:R-:W-:Y:S01]  /*11e0*/  IMAD.MOV R8, RZ, RZ, -R8 ;  /* 0x000000ffff087224 */ /* 0x000fe200078e0a08 */
[----:B0-----:R-:W-:-:S07]  /*11f0*/  LEA R6, R12, R9, 0x18 ;  /* 0x000000090c067211 */ /* 0x001fce00078ec0ff */
.L_x_46:
[C---:B------:R-:W-:Y:S02]  /*1200*/  LOP3.LUT R9, R7.reuse, 0xffff, RZ, 0xc0, !PT ;  /* 0x0000ffff07097812 */ /* 0x040fe400078ec0ff */
[----:B0-----:R-:W-:-:S03]  /*1210*/  PRMT R11, R7, 0x9910, RZ ;  /* 0x00009910070b7816 */ /* 0x001fc600000000ff */
[----:B------:R-:W-:-:S05]  /*1220*/  IMAD R9, R9, 0xf0f1, RZ ;  /* 0x0000f0f109097824 */ /* 0x000fca00078e02ff */
[----:B------:R-:W-:-:S04]  /*1230*/  SHF.R.U32.HI R9, RZ, 0x19, R9 ;  /* 0x00000019ff097819 */ /* 0x000fc80000011609 */
[----:B------:R-:W-:-:S05]  /*1240*/  PRMT R12, R9, 0x9910, RZ ;  /* 0x00009910090c7816 */ /* 0x000fca00000000ff */
[----:B------:R-:W-:Y:S01]  /*1250*/  IMAD R11, R12, -0x220, R11 ;  /* 0xfffffde00c0b7824 */ /* 0x000fe200078e020b */
[----:B------:R-:W-:-:S04]  /*1260*/  LOP3.LUT R12, R25, 0x1f, RZ, 0xc0, !PT ;  /* 0x0000001f190c7812 */ /* 0x000fc800078ec0ff */
[----:B------:R-:W-:Y:S01]  /*1270*/  LOP3.LUT R11, R11, 0xffff, RZ, 0xc0, !PT ;  /* 0x0000ffff0b0b7812 */ /* 0x000fe200078ec0ff */
[----:B------:R-:W-:-:S03]  /*1280*/  IMAD R14, R9, 0x400, R12 ;  /* 0x00000400090e7824 */ /* 0x000fc600078e020c */
[----:B------:R-:W-:-:S04]  /*1290*/  SHF.R.U32.HI R11, RZ, 0x5, R11 ;  /* 0x00000005ff0b7819 */ /* 0x000fc8000001160b */
[----:B------:R-:W-:-:S05]  /*12a0*/  LOP3.LUT R11, R11, 0xffff, RZ, 0xc0, !PT ;  /* 0x0000ffff0b0b7812 */ /* 0x000fca00078ec0ff */
[----:B------:R-:W-:-:S04]  /*12b0*/  IMAD R13, R5, 0xf, R11 ;  /* 0x0000000f050d7824 */ /* 0x000fc800078e020b */
[----:B------:R-:W-:-:S05]  /*12c0*/  IMAD R13, R13, 0x20, R14 ;  /* 0x000000200d0d7824 */ /* 0x000fca00078e020e */
[----:B--2---:R-:W-:-:S05]  /*12d0*/  IADD3 R12, P0, PT, R13, UR6, RZ ;  /* 0x000000060d0c7c10 */ /* 0x004fca000ff1e0ff */
[----:B------:R-:W-:-:S05]  /*12e0*/  IMAD.X R13, RZ, RZ, UR7, P0 ;  /* 0x00000007ff0d7e24 */ /* 0x000fca00080e06ff */
[----:B------:R-:W2:Y:S01]  /*12f0*/  LDG.E.U8 R12, desc[UR8][R12.64] ;  /* 0x000000080c0c7981 */ /* 0x000ea2000c1e1100 */
[----:B------:R-:W-:Y:S01]  /*1300*/  IADD3 R11, PT, PT, R10, R11, RZ ;  /* 0x0000000b0a0b7210 */ /* 0x000fe20007ffe0ff */
[----:B------:R-:W-:Y:S02]  /*1310*/  IMAD R14, R9, -0x19c, R14 ;  /* 0xfffffe64090e7824 */ /* 0x000fe400078e020e */
[----:B------:R-:W-:Y:S02]  /*1320*/  VIADD R8, R8, 0x1 ;  /* 0x0000000108087836 */ /* 0x000fe40000000000 */
[----:B------:R-:W-:Y:S02]  /*1330*/  IMAD R11, R11, 0x22, R14 ;  /* 0x000000220b0b7824 */ /* 0x000fe400078e020e */
[----:B------:R-:W-:Y:S01]  /*1340*/  IMAD.IADD R7, R4, 0x1, R7 ;  /* 0x0000000104077824 */ /* 0x000fe200078e0207 */
[----:B------:R-:W-:Y:S01]  /*1350*/  ISETP.NE.AND P0, PT, R8, RZ, PT ;  /* 0x000000ff0800720c */ /* 0x000fe20003f05270 */
[----:B------:R-:W-:-:S02]  /*1360*/  IMAD.IADD R11, R6, 0x1, R11 ;  /* 0x00000001060b7824 */ /* 0x000fc400078e020b */
[----:B------:R-:W-:-:S03]  /*1370*/  IMAD.IADD R25, R4, 0x1, R25 ;  /* 0x0000000104197824 */ /* 0x000fc600078e0219 */
[----:B--2---:R0:W-:Y:S07]  /*1380*/  STS.U8 [R11+0x1], R12 ;  /* 0x0000010c0b007388 */ /* 0x0041ee0000000000 */
[----:B------:R-:W-:Y:S05]  /*1390*/  @P0 BRA `(.L_x_46) ;  /* 0xfffffffc00980947 */ /* 0x000fea000383ffff */
.L_x_45:
[----:B--23--:R-:W-:Y:S05]  /*13a0*/  BSYNC.RECONVERGENT B1 ;  /* 0x0000000000017941 */ /* 0x00cfea0003800200 */
.L_x_44:
[----:B------:R-:W-:Y:S05]  /*13b0*/  @!P1 BRA `(.L_x_43) ;  /* 0x0000000400d49947 */ /* 0x000fea0003800000 */
[C---:B0-----:R-:W-:Y:S01]  /*13c0*/  PRMT R12, R4.reuse, 0x9910, RZ ;  /* 0x00009910040c7816 */ /* 0x041fe200000000ff */
[----:B------:R-:W-:Y:S01]  /*13d0*/  IMAD R21, R4, 0x2, R25 ;  /* 0x0000000204157824 */ /* 0x000fe200078e0219 */
[C---:B------:R-:W-:Y:S01]  /*13e0*/  PRMT R13, R25.reuse, 0x7610, R13 ;  /* 0x00007610190d7816 */ /* 0x040fe2000000000d */
[----:B------:R-:W-:Y:S02]  /*13f0*/  IMAD.IADD R23, R25, 0x1, R4 ;  /* 0x0000000119177824 */ /* 0x000fe400078e0204 */
[----:B------:R-:W-:Y:S01]  /*1400*/  IMAD R15, R12, 0x3, R25 ;  /* 0x000000030c0f7824 */ /* 0x000fe200078e0219 */
[----:B------:R-:W-:Y:S01]  /*1410*/  PRMT R11, R21, 0x7610, R11 ;  /* 0x00007610150b7816 */ /* 0x000fe2000000000b */
[----:B------:R-:W-:Y:S01]  /*1420*/  IMAD R19, R4, 0x3, R25 ;  /* 0x0000000304137824 */ /* 0x000fe200078e0219 */
[----:B------:R-:W-:-:S07]  /*1430*/  PRMT R17, R23, 0x7610, R17 ;  /* 0x0000761017117816 */ /* 0x000fce0000000011 */
.L_x_47:
[C---:B0-----:R-:W-:Y:S02]  /*1440*/  LOP3.LUT R6, R13.reuse, 0xffff, RZ, 0xc0, !PT ;  /* 0x0000ffff0d067812 */ /* 0x041fe400078ec0ff */
[----:B------:R-:W-:Y:S02]  /*1450*/  PRMT R7, R13, 0x9910, RZ ;  /* 0x000099100d077816 */ /* 0x000fe400000000ff */
[----:B------:R-:W-:Y:S01]  /*1460*/  LOP3.LUT R16, R11, 0xffff, RZ, 0xc0, !PT ;  /* 0x0000ffff0b107812 */ /* 0x000fe200078ec0ff */
[----:B------:R-:W-:Y:S01]  /*1470*/  IMAD R6, R6, 0xf0f1, RZ ;  /* 0x0000f0f106067824 */ /* 0x000fe200078e02ff */
[----:B------:R-:W-:Y:S02]  /*1480*/  PRMT R9, R17, 0x9910, RZ ;  /* 0x0000991011097816 */ /* 0x000fe400000000ff */
[----:B------:R-:W-:Y:S02]  /*1490*/  LOP3.LUT R27, R25, 0x1f, RZ, 0xc0, !PT ;  /* 0x0000001f191b7812 */ /* 0x000fe400078ec0ff */
[----:B------:R-:W-:-:S02]  /*14a0*/  SHF.R.U32.HI R14, RZ, 0x19, R6 ;  /* 0x00000019ff0e7819 */ /* 0x000fc40000011606 */
[----:B------:R-:W-:Y:S02]  /*14b0*/  LOP3.LUT R6, R17, 0xffff, RZ, 0xc0, !PT ;  /* 0x0000ffff11067812 */ /* 0x000fe400078ec0ff */
[----:B------:R-:W-:Y:S02]  /*14c0*/  PRMT R8, R14, 0x9910, RZ ;  /* 0x000099100e087816 */ /* 0x000fe400000000ff */
[----:B------:R-:W-:Y:S01]  /*14d0*/  LOP3.LUT R29, R23, 0x1f, RZ, 0xc0, !PT ;  /* 0x0000001f171d7812 */ /* 0x000fe200078ec0ff */
[----:B------:R-:W-:Y:S02]  /*14e0*/  IMAD R6, R6, 0xf0f1, RZ ;  /* 0x0000f0f106067824 */ /* 0x000fe400078e02ff */
[----:B------:R-:W-:-:S03]  /*14f0*/  IMAD R7, R8, -0x220, R7 ;  /* 0xfffffde008077824 */ /* 0x000fc600078e0207 */
[----:B------:R-:W-:Y:S02]  /*1500*/  SHF.R.U32.HI R6, RZ, 0x19, R6 ;  /* 0x00000019ff067819 */ /* 0x000fe40000011606 */
[----:B------:R-:W-:Y:S02]  /*1510*/  LOP3.LUT R7, R7, 0xffff, RZ, 0xc0, !PT ;  /* 0x0000ffff07077812 */ /* 0x000fe400078ec0ff */
[----:B------:R-:W-:Y:S02]  /*1520*/  PRMT R18, R6, 0x9910, RZ ;  /* 0x0000991006127816 */ /* 0x000fe400000000ff */
[----:B------:R-:W-:Y:S01]  /*1530*/  SHF.R.U32.HI R8, RZ, 0x5, R7 ;  /* 0x00000005ff087819 */ /* 0x000fe20000011607 */
[----:B------:R-:W-:Y:S01]  /*1540*/  IMAD R7, R16, 0xf0f1, RZ ;  /* 0x0000f0f110077824 */ /* 0x000fe200078e02ff */
[----:B------:R-:W-:Y:S01]  /*1550*/  LEA R29, R6, R29, 0xa ;  /* 0x0000001d061d7211 */ /* 0x000fe200078e50ff */
[----:B------:R-:W-:Y:S01]  /*1560*/  IMAD R9, R18, -0x220, R9 ;  /* 0xfffffde012097824 */ /* 0x000fe200078e0209 */
[----:B------:R-:W-:Y:S01]  /*1570*/  LOP3.LUT R8, R8, 0xffff, RZ, 0xc0, !PT ;  /* 0x0000ffff08087812 */ /* 0x000fe200078ec0ff */
[----:B------:R-:W-:Y:S01]  /*1580*/  IMAD R16, R14, 0x400, R27 ;  /* 0x000004000e107824 */ /* 0x000fe200078e021b */
[----:B------:R-:W-:-:S02]  /*1590*/  SHF.R.U32.HI R7, RZ, 0x19, R7 ;  /* 0x00000019ff077819 */ /* 0x000fc40000011607 */
[----:B------:R-:W-:Y:S01]  /*15a0*/  LOP3.LUT R18, R9, 0xffff, RZ, 0xc0, !PT ;  /* 0x0000ffff09127812 */ /* 0x000fe200078ec0ff */
[----:B------:R-:W-:Y:S01]  /*15b0*/  IMAD R9, R5, 0xf, R8 ;  /* 0x0000000f05097824 */ /* 0x000fe200078e0208 */
[----:B------:R-:W-:Y:S01]  /*15c0*/  PRMT R20, R7, 0x9910, RZ ;  /* 0x0000991007147816 */ /* 0x000fe200000000ff */
[----:B------:R-:W-:Y:S01]  /*15d0*/  IMAD R14, R14, -0x19c, R16 ;  /* 0xfffffe640e0e7824 */ /* 0x000fe200078e0210 */
[----:B------:R-:W-:Y:S01]  /*15e0*/  SHF.R.U32.HI R18, RZ, 0x5, R18 ;  /* 0x00000005ff127819 */ /* 0x000fe20000011612 */
[----:B------:R-:W-:Y:S02]  /*15f0*/  IMAD R7, R9, 0x20, R16 ;  /* 0x0000002009077824 */ /* 0x000fe400078e0210 */
[----:B------:R-:W-:Y:S01]  /*1600*/  IMAD.MOV.U32 R16, RZ, RZ, R20 ;  /* 0x000000ffff107224 */ /* 0x000fe200078e0014 */
[----:B------:R-:W-:Y:S01]  /*1610*/  LOP3.LUT R9, R18, 0xffff, RZ, 0xc0, !PT ;  /* 0x0000ffff12097812 */ /* 0x000fe200078ec0ff */
[----:B------:R-:W-:Y:S01]  /*1620*/  IMAD.IADD R27, R10, 0x1, R8 ;  /* 0x000000010a1b7824 */ /* 0x000fe200078e0208 */
[----:B------:R-:W-:Y:S01]  /*1630*/  LOP3.LUT R20, R15, 0xffff, RZ, 0xc0, !PT ;  /* 0x0000ffff0f147812 */ /* 0x000fe200078ec0ff */
[----:B------:R-:W-:-:S02]  /*1640*/  IMAD R8, R16, 0x220, RZ ;  /* 0x0000022010087824 */ /* 0x000fc400078e02ff */
[--C-:B------:R-:W-:Y:S02]  /*1650*/  IMAD R18, R5, 0xf, R9.reuse ;  /* 0x0000000f05127824 */ /* 0x100fe400078e0209 */
[----:B------:R-:W-:Y:S02]  /*1660*/  IMAD.MOV R22, RZ, RZ, -R8 ;  /* 0x000000ffff167224 */ /* 0x000fe400078e0a08 */
[----:B------:R-:W-:Y:S02]  /*1670*/  IMAD R20, R20, 0xf0f1, RZ ;  /* 0x0000f0f114147824 */ /* 0x000fe400078e02ff */
[----:B------:R-:W-:Y:S01]  /*1680*/  IMAD R14, R27, 0x22, R14 ;  /* 0x000000221b0e7824 */ /* 0x000fe200078e020e */
[----:B------:R-:W-:Y:S01]  /*1690*/  PRMT R22, R22, 0x7710, RZ ;  /* 0x0000771016167816 */ /* 0x000fe200000000ff */
[----:B------:R-:W-:Y:S02]  /*16a0*/  IMAD.IADD R27, R10, 0x1, R9 ;  /* 0x000000010a1b7824 */ /* 0x000fe400078e0209 */
[----:B------:R-:W-:Y:S01]  /*16b0*/  IMAD R8, R18, 0x20, R29 ;  /* 0x0000002012087824 */ /* 0x000fe200078e021d */
[----:B------:R-:W-:Y:S01]  /*16c0*/  SHF.R.U32.HI R18, RZ, 0x19, R20 ;  /* 0x00000019ff127819 */ /* 0x000fe20000011614 */
[----:B------:R-:W-:-:S02]  /*16d0*/  IMAD.IADD R9, R22, 0x1, R13 ;  /* 0x0000000116097824 */ /* 0x000fc400078e020d */
[----:B------:R-:W-:Y:S01]  /*16e0*/  IMAD R20, R4, 0x2, R13 ;  /* 0x0000000204147824 */ /* 0x000fe200078e020d */
[----:B------:R-:W-:Y:S01]  /*16f0*/  PRMT R18, R18, 0x9910, RZ ;  /* 0x0000991012127816 */ /* 0x000fe200000000ff */
[----:B------:R-:W-:Y:S02]  /*1700*/  IMAD R9, R4, 0x2, R9 ;  /* 0x0000000204097824 */ /* 0x000fe400078e0209 */
[----:B------:R-:W-:Y:S01]  /*1710*/  IMAD R16, R6, -0x19c, R29 ;  /* 0xfffffe6406107824 */ /* 0x000fe200078e021d */
[----:B------:R-:W-:Y:S02]  /*1720*/  LOP3.LUT R22, R20, 0xffff, RZ, 0xc0, !PT ;  /* 0x0000ffff14167812 */ /* 0x000fe400078ec0ff */
[----:B------:R-:W-:Y:S01]  /*1730*/  LOP3.LUT R20, R9, 0xffff, RZ, 0xc0, !PT ;  /* 0x0000ffff09147812 */ /* 0x000fe200078ec0ff */
[----:B------:R-:W-:Y:S01]  /*1740*/  IMAD R9, R18, 0x220, RZ ;  /* 0x0000022012097824 */ /* 0x000fe200078e02ff */
[----:B------:R-:W-:Y:S01]  /*1750*/  IADD3 R6, P0, PT, R7, UR10, RZ ;  /* 0x0000000a07067c10 */ /* 0x000fe2000ff1e0ff */
[----:B------:R-:W-:Y:S01]  /*1760*/  IMAD R22, R22, 0xf0f1, RZ ;  /* 0x0000f0f116167824 */ /* 0x000fe200078e02ff */
[----:B------:R-:W-:Y:S01]  /*1770*/  SHF.R.U32.HI R18, RZ, 0x5, R20 ;  /* 0x00000005ff127819 */ /* 0x000fe20000011614 */
[----:B------:R-:W-:Y:S01]  /*1780*/  IMAD.MOV R24, RZ, RZ, -R9 ;  /* 0x000000ffff187224 */ /* 0x000fe200078e0a09 */
[----:B------:R-:W-:Y:S01]  /*1790*/  LOP3.LUT R29, R21, 0x1f, RZ, 0xc0, !PT ;  /* 0x0000001f151d7812 */ /* 0x000fe200078ec0ff */
[----:B------:R-:W-:Y:S01]  /*17a0*/  IMAD.X R7, RZ, RZ, UR11, P0 ;  /* 0x0000000bff077e24 */ /* 0x000fe200080e06ff */
[----:B------:R-:W-:Y:S01]  /*17b0*/  SHF.R.U32.HI R20, RZ, 0x19, R22 ;  /* 0x00000019ff147819 */ /* 0x000fe20000011616 */
[----:B------:R-:W-:Y:S01]  /*17c0*/  IMAD R16, R27, 0x22, R16 ;  /* 0x000000221b107824 */ /* 0x000fe200078e0210 */
[----:B------:R-:W-:-:S02]  /*17d0*/  LOP3.LUT R18, R18, 0xffff, RZ, 0xc0, !PT ;  /* 0x0000ffff12127812 */ /* 0x000fc400078ec0ff */
[----:B------:R0:W2:Y:S01]  /*17e0*/  LDG.E.U8 R27, desc[UR8][R6.64] ;  /* 0x00000008061b7981 */ /* 0x0000a2000c1e1100 */
[----:B------:R-:W-:Y:S01]  /*17f0*/  PRMT R24, R24, 0x7710, RZ ;  /* 0x0000771018187816 */ /* 0x000fe200000000ff */
[----:B------:R-:W-:Y:S01]  /*1800*/  IMAD R22, R20, 0x400, R29 ;  /* 0x0000040014167824 */ /* 0x000fe200078e021d */
[----:B------:R-:W-:-:S03]  /*1810*/  IADD3 R8, P0, PT, R8, UR10, RZ ;  /* 0x0000000a08087c10 */ /* 0x000fc6000ff1e0ff */
[----:B------:R-:W-:Y:S02]  /*1820*/  IMAD R20, R20, -0x19c, R22 ;  /* 0xfffffe6414147824 */ /* 0x000fe400078e0216 */
[----:B------:R-:W-:Y:S02]  /*1830*/  IMAD.X R9, RZ, RZ, UR11, P0 ;  /* 0x0000000bff097e24 */ /* 0x000fe400080e06ff */
[----:B0-----:R-:W-:Y:S01]  /*1840*/  IMAD R6, R5, 0xf, R18 ;  /* 0x0000000f05067824 */ /* 0x001fe200078e0212 */
[----:B------:R-:W-:Y:S02]  /*1850*/  IADD3 R7, PT, PT, R24, R13, RZ ;  /* 0x0000000d18077210 */ /* 0x000fe40007ffe0ff */
[----:B------:R0:W3:Y:S01]  /*1860*/  LDG.E.U8 R29, desc[UR8][R8.64] ;  /* 0x00000008081d7981 */ /* 0x0000e2000c1e1100 */
[----:B------:R-:W-:Y:S02]  /*1870*/  IMAD R6, R6, 0x20, R22 ;  /* 0x0000002006067824 */ /* 0x000fe400078e0216 */
[----:B------:R-:W-:-:S02]  /*1880*/  IMAD R22, R12, 0x3, R13 ;  /* 0x000000030c167824 */ /* 0x000fc400078e020d */
[----:B------:R-:W-:Y:S01]  /*1890*/  IMAD R7, R12, 0x3, R7 ;  /* 0x000000030c077824 */ /* 0x000fe200078e0207 */
[----:B------:R-:W-:Y:S02]  /*18a0*/  IADD3 R6, P0, PT, R6, UR10, RZ ;  /* 0x0000000a06067c10 */ /* 0x000fe4000ff1e0ff */
[----:B------:R-:W-:Y:S02]  /*18b0*/  LOP3.LUT R24, R22, 0xffff, RZ, 0xc0, !PT ;  /* 0x0000ffff16187812 */ /* 0x000fe400078ec0ff */
[----:B------:R-:W-:Y:S01]  /*18c0*/  LOP3.LUT R22, R7, 0xffff, RZ, 0xc0, !PT ;  /* 0x0000ffff07167812 */ /* 0x000fe200078ec0ff */
[----:B------:R-:W-:Y:S02]  /*18d0*/  IMAD.X R7, RZ, RZ, UR11, P0 ;  /* 0x0000000bff077e24 */ /* 0x000fe400080e06ff */
[----:B------:R-:W-:Y:S01]  /*18e0*/  IMAD R24, R24, 0xf0f1, RZ ;  /* 0x0000f0f118187824 */ /* 0x000fe200078e02ff */
[----:B------:R-:W-:Y:S02]  /*18f0*/  SHF.R.U32.HI R22, RZ, 0x5, R22 ;  /* 0x00000005ff167819 */ /* 0x000fe40000011616 */
[----:B0-----:R-:W-:Y:S01]  /*1900*/  LOP3.LUT R8, R19, 0x1f, RZ, 0xc0, !PT ;  /* 0x0000001f13087812 */ /* 0x001fe200078ec0ff */
[----:B------:R0:W4:Y:S01]  /*1910*/  LDG.E.U8 R6, desc[UR8][R6.64] ;  /* 0x0000000806067981 */ /* 0x000122000c1e1100 */
[----:B------:R-:W-:-:S02]  /*1920*/  SHF.R.U32.HI R9, RZ, 0x19, R24 ;  /* 0x00000019ff097819 */ /* 0x000fc40000011618 */
[----:B------:R-:W-:-:S03]  /*1930*/  LOP3.LUT R22, R22, 0xffff, RZ, 0xc0, !PT ;  /* 0x0000ffff16167812 */ /* 0x000fc600078ec0ff */
[----:B------:R-:W-:Y:S02]  /*1940*/  IMAD R24, R9, 0x400, R8 ;  /* 0x0000040009187824 */ /* 0x000fe400078e0208 */
[----:B------:R-:W-:-:S04]  /*1950*/  IMAD R8, R5, 0xf, R22 ;  /* 0x0000000f05087824 */ /* 0x000fc800078e0216 */
[--C-:B------:R-:W-:Y:S02]  /*1960*/  IMAD R8, R8, 0x20, R24.reuse ;  /* 0x0000002008087824 */ /* 0x100fe400078e0218 */
[----:B------:R-:W-:-:S03]  /*1970*/  IMAD R24, R9, -0x19c, R24 ;  /* 0xfffffe6409187824 */ /* 0x000fc600078e0218 */
[----:B------:R-:W-:-:S05]  /*1980*/  IADD3 R8, P0, PT, R8, UR10, RZ ;  /* 0x0000000a08087c10 */ /* 0x000fca000ff1e0ff */
[----:B------:R-:W-:-:S05]  /*1990*/  IMAD.X R9, RZ, RZ, UR11, P0 ;  /* 0x0000000bff097e24 */ /* 0x000fca00080e06ff */
[----:B------:R-:W5:Y:S01]  /*19a0*/  LDG.E.U8 R8, desc[UR8][R8.64] ;  /* 0x0000000808087981 */ /* 0x000f62000c1e1100 */
[----:B------:R-:W1:Y:S01]  /*19b0*/  S2UR UR5, SR_CgaCtaId ;  /* 0x00000000000579c3 */ /* 0x000e620000008800 */
[----:B------:R-:W-:Y:S01]  /*19c0*/  IADD3 R25, PT, PT, R4, R25, R4 ;  /* 0x0000001904197210 */ /* 0x000fe20007ffe004 */
[----:B------:R-:W-:Y:S01]  /*19d0*/  UMOV UR4, 0x400 ;  /* 0x0000040000047882 */ /* 0x000fe20000000000 */
[----:B0-----:R-:W-:Y:S01]  /*19e0*/  IMAD.IADD R7, R10, 0x1, R18 ;  /* 0x000000010a077824 */ /* 0x001fe200078e0212 */
[----:B------:R-:W-:Y:S01]  /*19f0*/  LEA R13, R4, R13, 0x2 ;  /* 0x0000000d040d7211 */ /* 0x000fe200078e10ff */
[----:B------:R-:W-:Y:S01]  /*1a00*/  IMAD.IADD R22, R10, 0x1, R22 ;  /* 0x000000010a167824 */ /* 0x000fe200078e0216 */
[----:B------:R-:W-:Y:S01]  /*1a10*/  IADD3 R25, PT, PT, R4, R25, R4 ;  /* 0x0000001904197210 */ /* 0x000fe20007ffe004 */
[----:B------:R-:W-:Y:S02]  /*1a20*/  IMAD R7, R7, 0x22, R20 ;  /* 0x0000002207077824 */ /* 0x000fe400078e0214 */
[----:B------:R-:W-:Y:S01]  /*1a30*/  IMAD R22, R22, 0x22, R24 ;  /* 0x0000002216167824 */ /* 0x000fe200078e0218 */
[----:B------:R-:W-:Y:S01]  /*1a40*/  ISETP.GE.U32.AND P0, PT, R25, 0x2200, PT ;  /* 0x000022001900780c */ /* 0x000fe20003f06070 */
[----:B------:R-:W-:-:S02]  /*1a50*/  IMAD R17, R4, 0x4, R17 ;  /* 0x0000000404117824 */ /* 0x000fc400078e0211 */
[C---:B------:R-:W-:Y:S02]  /*1a60*/  IMAD R11, R4.reuse, 0x4, R11 ;  /* 0x00000004040b7824 */ /* 0x040fe400078e020b */
[C---:B------:R-:W-:Y:S02]  /*1a70*/  IMAD R15, R4.reuse, 0x4, R15 ;  /* 0x00000004040f7824 */ /* 0x040fe400078e020f */
[C---:B------:R-:W-:Y:S02]  /*1a80*/  IMAD R23, R4.reuse, 0x4, R23 ;  /* 0x0000000404177824 */ /* 0x040fe400078e0217 */
[C---:B------:R-:W-:Y:S02]  /*1a90*/  IMAD R21, R4.reuse, 0x4, R21 ;  /* 0x0000000404157824 */ /* 0x040fe400078e0215 */
[----:B------:R-:W-:Y:S01]  /*1aa0*/  IMAD R19, R4, 0x4, R19 ;  /* 0x0000000404137824 */ /* 0x000fe200078e0213 */
[----:B-1----:R-:W-:-:S09]  /*1ab0*/  ULEA UR4, UR5, UR4, 0x18 ;  /* 0x0000000405047291 */ /* 0x002fd2000f8ec0ff */
[----:B--2---:R0:W-:Y:S04]  /*1ac0*/  STS.U8 [R14+UR4+0x1], R27 ;  /* 0x0000011b0e007988 */ /* 0x0041e80008000004 */
[----:B---3--:R0:W-:Y:S04]  /*1ad0*/  STS.U8 [R16+UR4+0x1], R29 ;  /* 0x0000011d10007988 */ /* 0x0081e80008000004 */
[----:B----4-:R0:W-:Y:S04]  /*1ae0*/  STS.U8 [R7+UR4+0x1], R6 ;  /* 0x0000010607007988 */ /* 0x0101e80008000004 */
[----:B-----5:R0:W-:Y:S01]  /*1af0*/  STS.U8 [R22+UR4+0x1], R8 ;  /* 0x0000010816007988 */ /* 0x0201e20008000004 */
[----:B------:R-:W-:Y:S05]  /*1b00*/  @!P0 BRA `(.L_x_47) ;  /* 0xfffffff8004c8947 */ /* 0x000fea000383ffff */
.L_x_43:
[----:B--23--:R-:W-:Y:S05]  /*1b10*/  BSYNC.RECONVERGENT B0 ;  /* 0x0000000000007941 */ /* 0x00cfea0003800200 */
.L_x_42:
[----:B------:R-:W-:Y:S01]  /*1b20*/  BAR.SYNC.DEFER_BLOCKING 0x0 ;  /* 0x0000000000007b1d */ /* 0x000fe20000010000 */
[C---:B------:R-:W-:Y:S02]  /*1b30*/  ISETP.GT.U32.AND P0, PT, R3.reuse, 0x1fff, PT ;  /* 0x00001fff0300780c */ /* 0x040fe40003f04070 */
[----:B------:R-:W-:-:S03]  /*1b40*/  ISETP.GT.U32.AND P1, PT, R3, 0x1ff, PT ;  /* 0x000001ff0300780c */ /* 0x000fc60003f24070 */
[----:B------:R-:W-:Y:S08]  /*1b50*/  BSSY.RECONVERGENT B0, `(.L_x_48) ;  /* 0x000003a000007945 */ /* 0x000ff00003800200 */
[----:B------:R-:W-:Y:S05]  /*1b60*/  @P0 BRA `(.L_x_49) ;  /* 0x0000000000e00947 */ /* 0x000fea0003800000 */
[----:B01----:R-:W0:Y:S01]  /*1b70*/  S2R R8, SR_CgaCtaId ;  /* 0x0000000000087919 */ /* 0x003e220000008800 */
[----:B------:R-:W-:-:S05]  /*1b80*/  MOV R5, 0x400 ;  /* 0x0000040000057802 */ /* 0x000fca0000000f00 */
[C---:B------:R-:W-:Y:S02]  /*1b90*/  VIADD R7, R5.reuse, 0x2640 ;  /* 0x0000264005077836 */ /* 0x040fe40000000000 */
[----:B------:R-:W-:-:S03]  /*1ba0*/  VIADD R9, R5, 0x26d0 ;  /* 0x000026d005097836 */ /* 0x000fc60000000000 */
[C---:B0-----:R-:W-:Y:S02]  /*1bb0*/  LEA R6, R8.reuse, R7, 0x18 ;  /* 0x0000000708067211 */ /* 0x041fe400078ec0ff */
[C---:B------:R-:W-:Y:S01]  /*1bc0*/  LEA R7, R8.reuse, R9, 0x18 ;  /* 0x0000000908077211 */ /* 0x040fe200078ec0ff */
[----:B------:R-:W-:Y:S01]  /*1bd0*/  IMAD.MOV.U32 R9, RZ, RZ, R3 ;  /* 0x000000ffff097224 */ /* 0x000fe200078e0003 */
[----:B------:R-:W-:-:S07]  /*1be0*/  LEA R5, R8, R5, 0x18 ;  /* 0x0000000508057211 */ /* 0x000fce00078ec0ff */
.L_x_50:
[--C-:B--2---:R-:W-:Y:S02]  /*1bf0*/  SHF.R.U32.HI R10, RZ, 0x5, R9.reuse ;  /* 0x00000005ff0a7819 */ /* 0x104fe40000011609 */
[----:B------:R-:W-:Y:S02]  /*1c00*/  LOP3.LUT R8, R9, 0x1f, RZ, 0xc0, !PT ;  /* 0x0000001f09087812 */ /* 0x000fe400078ec0ff */
[----:B------:R-:W-:Y:S02]  /*1c10*/  LOP3.LUT R11, R10, 0xf, RZ, 0xc0, !PT ;  /* 0x0000000f0a0b7812 */ /* 0x000fe400078ec0ff */
[----:B------:R-:W-:-:S03]  /*1c20*/  SHF.R.U32.HI R13, RZ, 0x9, R9 ;  /* 0x00000009ff0d7819 */ /* 0x000fc60000011609 */
[----:B------:R-:W-:Y:S02]  /*1c30*/  IMAD R8, R11, 0x22, R8 ;  /* 0x000000220b087824 */ /* 0x000fe400078e0208 */
[C---:B------:R-:W-:Y:S02]  /*1c40*/  IMAD R24, R13.reuse, 0x9, R6 ;  /* 0x000000090d187824 */ /* 0x040fe400078e0206 */
[----:B------:R-:W-:-:S03]  /*1c50*/  IMAD R8, R13, 0x264, R8 ;  /* 0x000002640d087824 */ /* 0x000fc600078e0208 */
[----:B------:R-:W-:Y:S01]  /*1c60*/  LDS.U8 R10, [R24+0x7] ;  /* 0x00000700180a7984 */ /* 0x000fe20000000000 */
[----:B------:R-:W-:-:S03]  /*1c70*/  IMAD.IADD R22, R5, 0x1, R8 ;  /* 0x0000000105167824 */ /* 0x000fc600078e0208 */
[----:B------:R-:W0:Y:S04]  /*1c80*/  LDS.U8 R11, [R24+0x6] ;  /* 0x00000600180b7984 */ /* 0x000e280000000000 */
[----:B------:R-:W-:Y:S04]  /*1c90*/  LDS.U8 R25, [R24+0x3] ;  /* 0x0000030018197984 */ /* 0x000fe80000000000 */
[----:B------:R-:W1:Y:S04]  /*1ca0*/  LDS.U8 R26, [R24+0x2] ;  /* 0x00000200181a7984 */ /* 0x000e680000000000 */
[----:B------:R-:W-:Y:S04]  /*1cb0*/  LDS.U8 R27, [R24+0x1] ;  /* 0x00000100181b7984 */ /* 0x000fe80000000000 */
[----:B------:R-:W2:Y:S04]  /*1cc0*/  LDS.U8 R28, [R24] ;  /* 0x00000000181c7984 */ /* 0x000ea80000000000 */
[----:B------:R-:W-:Y:S04]  /*1cd0*/  LDS.U8 R23, [R22+0x22] ;  /* 0x0000220016177984 */ /* 0x000fe80000000000 */
[----:B------:R-:W3:Y:S04]  /*1ce0*/  LDS.U8 R20, [R22+0x2] ;  /* 0x0000020016147984 */ /* 0x000ee80000000000 */
[----:B------:R-:W-:Y:S04]  /*1cf0*/  LDS.U8 R14, [R22+0x1] ;  /* 0x00000100160e7984 */ /* 0x000fe80000000000 */
[----:B------:R-:W4:Y:S04]  /*1d00*/  LDS.U8 R21, [R22] ;  /* 0x0000000016157984 */ /* 0x000f280000000000 */
[----:B------:R-:W-:Y:S04]  /*1d10*/  LDS.U8 R12, [R24+0x5] ;  /* 0x00000500180c7984 */ /* 0x000fe80000000000 */
[----:B------:R-:W5:Y:S01]  /*1d20*/  LDS.U8 R19, [R24+0x4] ;  /* 0x0000040018137984 */ /* 0x000f620000000000 */
[----:B0-----:R-:W-:Y:S01]  /*1d30*/  PRMT R11, R11, 0x3340, R10 ;  /* 0x000033400b0b7816 */ /* 0x001fe2000000000a */
[----:B------:R-:W-:-:S02]  /*1d40*/  IMAD.SHL.U32 R10, R9, 0x4, RZ ;  /* 0x00000004090a7824 */ /* 0x000fc400078e00ff */
[----:B------:R-:W-:Y:S01]  /*1d50*/  LDS.U8 R16, [R22+0x45] ;  /* 0x0000450016107984 */ /* 0x000fe20000000000 */
[----:B------:R-:W-:Y:S02]  /*1d60*/  IMAD.IADD R9, R0, 0x1, R9 ;  /* 0x0000000100097824 */ /* 0x000fe400078e0209 */
[----:B------:R-:W-:Y:S01]  /*1d70*/  LOP3.LUT R10, R10, 0x7fc, RZ, 0xc0, !PT ;  /* 0x000007fc0a0a7812 */ /* 0x000fe200078ec0ff */
[----:B------:R-:W0:Y:S01]  /*1d80*/  LDS.U8 R17, [R22+0x44] ;  /* 0x0000440016117984 */ /* 0x000e220000000000 */
[----:B-1----:R-:W-:Y:S02]  /*1d90*/  PRMT R25, R26, 0x3340, R25 ;  /* 0x000033401a197816 */ /* 0x002fe40000000019 */
[----:B------:R-:W-:Y:S01]  /*1da0*/  ISETP.GE.U32.AND P0, PT, R9, 0x2000, PT ;  /* 0x000020000900780c */ /* 0x000fe20003f06070 */
[----:B------:R-:W-:Y:S01]  /*1db0*/  LDS.U8 R13, [R22+0x24] ;  /* 0x00002400160d7984 */ /* 0x000fe20000000000 */
[----:B------:R-:W-:-:S03]  /*1dc0*/  IMAD.IADD R10, R7, 0x1, R10 ;  /* 0x00000001070a7824 */ /* 0x000fc600078e020a */
[----:B------:R-:W1:Y:S01]  /*1dd0*/  LDS.U8 R18, [R22+0x23] ;  /* 0x0000230016127984 */ /* 0x000e620000000000 */
[----:B--2---:R-:W-:-:S03]  /*1de0*/  PRMT R28, R28, 0x3340, R27 ;  /* 0x000033401c1c7816 */ /* 0x004fc6000000001b */
[----:B------:R-:W-:Y:S04]  /*1df0*/  LDS.S8 R8, [R24+0x8] ;  /* 0x0000080018087984 */ /* 0x000fe80000000200 */
[----:B------:R-:W2:Y:S01]  /*1e00*/  LDS.S8 R15, [R22+0x46] ;  /* 0x00004600160f7984 */ /* 0x000ea20000000200 */
[----:B---3--:R-:W-:Y:S02]  /*1e10*/  PRMT R20, R20, 0x3340, R23 ;  /* 0x0000334014147816 */ /* 0x008fe40000000017 */
[----:B----4-:R-:W-:Y:S02]  /*1e20*/  PRMT R21, R21, 0x3340, R14 ;  /* 0x0000334015157816 */ /* 0x010fe4000000000e */
[----:B------:R-:W-:Y:S02]  /*1e30*/  PRMT R14, R28, 0x5410, R25 ;  /* 0x000054101c0e7816 */ /* 0x000fe40000000019 */
[----:B------:R-:W-:-:S02]  /*1e40*/  PRMT R20, R21, 0x5410, R20 ;  /* 0x0000541015147816 */ /* 0x000fc40000000014 */
[----:B-----5:R-:W-:-:S04]  /*1e50*/  PRMT R12, R19, 0x3340, R12 ;  /* 0x00003340130c7816 */ /* 0x020fc8000000000c */
[----:B------:R-:W-:Y:S02]  /*1e60*/  PRMT R11, R12, 0x5410, R11 ;  /* 0x000054100c0b7816 */ /* 0x000fe4000000000b */
[----:B0-----:R-:W-:Y:S02]  /*1e70*/  PRMT R16, R17, 0x3340, R16 ;  /* 0x0000334011107816 */ /* 0x001fe40000000010 */
[----:B-1----:R-:W-:-:S04]  /*1e80*/  PRMT R13, R18, 0x3340, R13 ;  /* 0x00003340120d7816 */ /* 0x002fc8000000000d */
[----:B------:R-:W-:Y:S01]  /*1e90*/  PRMT R13, R13, 0x5410, R16 ;  /* 0x000054100d0d7816 */ /* 0x000fe20000000010 */
[----:B--2---:R-:W-:-:S04]  /*1ea0*/  IMAD R15, R15, R8, RZ ;  /* 0x000000080f0f7224 */ /* 0x004fc800078e02ff */
[----:B------:R-:W-:-:S04]  /*1eb0*/  IDP.4A.S8.S8 R14, R14, R20, R15 ;  /* 0x000000140e0e7226 */ /* 0x000fc8000000060f */
[----:B------:R-:W-:-:S05]  /*1ec0*/  IDP.4A.S8.S8 R11, R11, R13, R14 ;  /* 0x0000000d0b0b7226 */ /* 0x000fca000000060e */
[----:B------:R2:W-:Y:S01]  /*1ed0*/  ATOMS.ADD RZ, [R10], R11 ;  /* 0x0000000b0aff738c */ /* 0x0005e20000000000 */
[----:B------:R-:W-:Y:S05]  /*1ee0*/  @!P0 BRA `(.L_x_50) ;  /* 0xfffffffc00408947 */ /* 0x000fea000383ffff */
.L_x_49:
[----:B------:R-:W-:Y:S05]  /*1ef0*/  BSYNC.RECONVERGENT B0 ;  /* 0x0000000000007941 */ /* 0x000fea0003800200 */
.L_x_48:
[----:B------:R-:W-:Y:S06]  /*1f00*/  BAR.SYNC.DEFER_BLOCKING 0x0 ;  /* 0x0000000000007b1d */ /* 0x000fec0000010000 */
[----:B------:R-:W-:Y:S05]  /*1f10*/  @P1 EXIT ;  /* 0x000000000000194d */ /* 0x000fea0003800000 */
[----:B01----:R-:W0:Y:S01]  /*1f20*/  I2F.U32.RP R8, R4 ;  /* 0x0000000400087306 */ /* 0x003e220000209000 */
[----:B------:R-:W-:Y:S01]  /*1f30*/  IMAD.IADD R5, R3, 0x1, R4 ;  /* 0x0000000103057824 */ /* 0x000fe200078e0204 */
[----:B------:R-:W-:Y:S01]  /*1f40*/  ISETP.NE.U32.AND P3, PT, R4, RZ, PT ;  /* 0x000000ff0400720c */ /* 0x000fe20003f65070 */
[----:B------:R-:W1:Y:S01]  /*1f50*/  LDCU.64 UR6, c[0x0][0x390] ;  /* 0x00007200ff0677ac */ /* 0x000e620008000a00 */
[----:B------:R-:W-:Y:S02]  /*1f60*/  BSSY.RECONVERGENT B0, `(.L_x_51) ;  /* 0x0000037000007945 */ /* 0x000fe40003800200 */
[C---:B------:R-:W-:Y:S02]  /*1f70*/  ISETP.GE.U32.AND P2, PT, R5.reuse, 0x200, PT ;  /* 0x000002000500780c */ /* 0x040fe40003f46070 */
[----:B------:R-:W-:-:S05]  /*1f80*/  VIMNMX.U32 R0, PT, PT, R5, 0x200, !PT ;  /* 0x0000020005007848 */ /* 0x000fca0007fe0000 */
[----:B------:R-:W-:Y:S01]  /*1f90*/  IMAD.IADD R0, R0, 0x1, -R5 ;  /* 0x0000000100007824 */ /* 0x000fe200078e0a05 */
[----:B0-----:R-:W0:Y:S03]  /*1fa0*/  MUFU.RCP R8, R8 ;  /* 0x0000000800087308 */ /* 0x001e260000001000 */
[----:B------:R-:W-:Y:S02]  /*1fb0*/  VIADD R5, R0, 0xffffffff ;  /* 0xffffffff00057836 */ /* 0x000fe40000000000 */
[----:B------:R-:W-:Y:S01]  /*1fc0*/  @P2 IMAD.MOV R5, RZ, RZ, R0 ;  /* 0x000000ffff052224 */ /* 0x000fe200078e0200 */
[----:B0-----:R-:W-:-:S04]  /*1fd0*/  IADD3 R6, PT, PT, R8, 0xffffffe, RZ ;  /* 0x0ffffffe08067810 */ /* 0x001fc80007ffe0ff */
[----:B------:R0:W3:Y:S02]  /*1fe0*/  F2I.FTZ.U32.TRUNC.NTZ R7, R6 ;  /* 0x0000000600077305 */ /* 0x0000e4000021f000 */
[----:B0-----:R-:W-:Y:S02]  /*1ff0*/  IMAD.MOV.U32 R6, RZ, RZ, RZ ;  /* 0x000000ffff067224 */ /* 0x001fe400078e00ff */
[----:B---3--:R-:W-:-:S04]  /*2000*/  IMAD.MOV R9, RZ, RZ, -R7 ;  /* 0x000000ffff097224 */ /* 0x008fc800078e0a07 */
[----:B------:R-:W-:-:S04]  /*2010*/  IMAD R9, R9, R4, RZ ;  /* 0x0000000409097224 */ /* 0x000fc800078e02ff */
[----:B------:R-:W-:-:S06]  /*2020*/  IMAD.HI.U32 R8, R7, R9, R6 ;  /* 0x0000000907087227 */ /* 0x000fcc00078e0006 */
[----:B------:R-:W-:-:S04]  /*2030*/  IMAD.HI.U32 R7, R8, R5, RZ ;  /* 0x0000000508077227 */ /* 0x000fc800078e00ff */
[----:B------:R-:W-:-:S04]  /*2040*/  IMAD.MOV R0, RZ, RZ, -R7 ;  /* 0x000000ffff007224 */ /* 0x000fc800078e0a07 */
[----:B------:R-:W-:Y:S01]  /*2050*/  IMAD R5, R4, R0, R5 ;  /* 0x0000000004057224 */ /* 0x000fe200078e0205 */
[----:B------:R-:W-:-:S04]  /*2060*/  SEL R0, RZ, 0x1, P2 ;  /* 0x00000001ff007807 */ /* 0x000fc80001000000 */
[----:B------:R-:W-:-:S13]  /*2070*/  ISETP.GE.U32.AND P0, PT, R5, R4, PT ;  /* 0x000000040500720c */ /* 0x000fda0003f06070 */
[----:B------:R-:W-:Y:S02]  /*2080*/  @P0 IMAD.IADD R5, R5, 0x1, -R4 ;  /* 0x0000000105050824 */ /* 0x000fe400078e0a04 */
[----:B------:R-:W-:-:S03]  /*2090*/  @P0 VIADD R7, R7, 0x1 ;  /* 0x0000000107070836 */ /* 0x000fc60000000000 */
[----:B------:R-:W-:-:S13]  /*20a0*/  ISETP.GE.U32.AND P1, PT, R5, R4, PT ;  /* 0x000000040500720c */ /* 0x000fda0003f26070 */
[----:B------:R-:W-:Y:S01]  /*20b0*/  @P1 VIADD R7, R7, 0x1 ;  /* 0x0000000107071836 */ /* 0x000fe20000000000 */
[----:B------:R-:W-:-:S04]  /*20c0*/  @!P3 LOP3.LUT R7, RZ, R4, RZ, 0x33, !PT ;  /* 0x00000004ff07b212 */ /* 0x000fc800078e33ff */
[----:B------:R-:W-:-:S04]  /*20d0*/  IADD3 R0, PT, PT, R0, R7, RZ ;  /* 0x0000000700007210 */ /* 0x000fc80007ffe0ff */
[C---:B------:R-:W-:Y:S02]  /*20e0*/  LOP3.LUT R5, R0.reuse, 0x3, RZ, 0xc0, !PT ;  /* 0x0000000300057812 */ /* 0x040fe400078ec0ff */
[----:B------:R-:W-:Y:S02]  /*20f0*/  ISETP.GE.U32.AND P1, PT, R0, 0x3, PT ;  /* 0x000000030000780c */ /* 0x000fe40003f26070 */
[----:B------:R-:W-:-:S13]  /*2100*/  ISETP.NE.AND P0, PT, R5, 0x3, PT ;  /* 0x000000030500780c */ /* 0x000fda0003f05270 */
[----:B-1----:R-:W-:Y:S05]  /*2110*/  @!P0 BRA `(.L_x_52) ;  /* 0x00000000006c8947 */ /* 0x002fea0003800000 */
[----:B------:R-:W0:Y:S01]  /*2120*/  S2UR UR5, SR_CgaCtaId ;  /* 0x00000000000579c3 */ /* 0x000e220000008800 */
[----:B------:R-:W-:Y:S01]  /*2130*/  UMOV UR4, 0x400 ;  /* 0x0000040000047882 */ /* 0x000fe20000000000 */
[----:B------:R-:W-:Y:S01]  /*2140*/  VIADD R0, R0, 0x1 ;  /* 0x0000000100007836 */ /* 0x000fe20000000000 */
[----:B------:R-:W-:-:S04]  /*2150*/  UIADD3 UR4, UPT, UPT, UR4, 0x26d0, URZ ;  /* 0x000026d004047890 */ /* 0x000fc8000fffe0ff */
[----:B------:R-:W-:-:S05]  /*2160*/  LOP3.LUT R0, R0, 0x3, RZ, 0xc0, !PT ;  /* 0x0000000300007812 */ /* 0x000fca00078ec0ff */
[----:B------:R-:W-:Y:S01]  /*2170*/  IMAD.MOV R0, RZ, RZ, -R0 ;  /* 0x000000ffff007224 */ /* 0x000fe200078e0a00 */
[----:B0-----:R-:W-:-:S06]  /*2180*/  ULEA UR4, UR5, UR4, 0x18 ;  /* 0x0000000405047291 */ /* 0x001fcc000f8ec0ff */
[----:B------:R-:W-:-:S07]  /*2190*/  LEA R5, R3, UR4, 0x2 ;  /* 0x0000000403057c11 */ /* 0x000fce000f8e10ff */
.L_x_53:
[----:B0-----:R0:W1:Y:S01]  /*21a0*/  LDS R6, [R5] ;  /* 0x0000000005067984 */ /* 0x0010620000000800 */
[----:B------:R-:W-:Y:S01]  /*21b0*/  LOP3.LUT R7, R3, 0x1e0, RZ, 0xc0, !PT ;  /* 0x000001e003077812 */ /* 0x000fe200078ec0ff */
[----:B------:R-:W-:-:S04]  /*21c0*/  VIADD R0, R0, 0x1 ;  /* 0x0000000100007836 */ /* 0x000fc80000000000 */
[----:B------:R-:W-:Y:S02]  /*21d0*/  IMAD R7, R2, 0x200, R7 ;  /* 0x0000020002077824 */ /* 0x000fe400078e0207 */
[----:B0-----:R-:W-:Y:S02]  /*21e0*/  IMAD R5, R4, 0x4, R5 ;  /* 0x0000000404057824 */ /* 0x001fe400078e0205 */
[----:B-1----:R-:W-:Y:S01]  /*21f0*/  VIADD R8, R6, 0x10 ;  /* 0x0000001006087836 */ /* 0x002fe20000000000 */
[----:B------:R-:W-:Y:S01]  /*2200*/  LOP3.LUT R6, R3, 0x1f, RZ, 0xc0, !PT ;  /* 0x0000001f03067812 */ /* 0x000fe200078ec0ff */
[----:B------:R-:W-:-:S03]  /*2210*/  IMAD.IADD R3, R4, 0x1, R3 ;  /* 0x0000000104037824 */ /* 0x000fc600078e0203 */
[----:B------:R-:W-:Y:S01]  /*2220*/  SHF.R.S32.HI R8, RZ, 0x5, R8 ;  /* 0x00000005ff087819 */ /* 0x000fe20000011408 */
[----:B------:R-:W-:-:S03]  /*2230*/  IMAD.IADD R9, R6, 0x1, R7 ;  /* 0x0000000106097824 */ /* 0x000fc600078e0207 */
[C---:B------:R-:W-:Y:S02]  /*2240*/  VIMNMX R7, PT, PT, R8.reuse, 0x7f, PT ;  /* 0x0000007f08077848 */ /* 0x040fe40003fe0100 */
[----:B------:R-:W-:Y:S02]  /*2250*/  ISETP.GE.AND P0, PT, R8, -0x7f, PT ;  /* 0xffffff810800780c */ /* 0x000fe40003f06270 */
[----:B------:R-:W-:Y:S02]  /*2260*/  IADD3 R6, P2, PT, R9, UR6, RZ ;  /* 0x0000000609067c10 */ /* 0x000fe4000ff5e0ff */
[----:B------:R-:W-:Y:S02]  /*2270*/  LOP3.LUT R8, R7, 0x80, RZ, 0x3c, !PT ;  /* 0x0000008007087812 */ /* 0x000fe400078e3cff */
[----:B------:R-:W-:Y:S02]  /*2280*/  LEA.HI.X.SX32 R7, R9, UR7, 0x1, P2 ;  /* 0x0000000709077c11 */ /* 0x000fe400090f0eff */
[----:B------:R-:W-:-:S02]  /*2290*/  SEL R9, R8, RZ, P0 ;  /* 0x000000ff08097207 */ /* 0x000fc40000000000 */
[----:B------:R-:W-:-:S03]  /*22a0*/  ISETP.NE.AND P0, PT, R0, RZ, PT ;  /* 0x000000ff0000720c */ /* 0x000fc60003f05270 */
[----:B------:R0:W-:Y:S10]  /*22b0*/  STG.E.U8 desc[UR8][R6.64], R9 ;  /* 0x0000000906007986 */ /* 0x0001f4000c101108 */
[----:B------:R-:W-:Y:S05]  /*22c0*/  @P0 BRA `(.L_x_53) ;  /* 0xfffffffc00b40947 */ /* 0x000fea000383ffff */
.L_x_52:
[----:B------:R-:W-:Y:S05]  /*22d0*/  BSYNC.RECONVERGENT B0 ;  /* 0x0000000000007941 */ /* 0x000fea0003800200 */
.L_x_51:
[----:B------:R-:W-:Y:S05]  /*22e0*/  @!P1 EXIT ;  /* 0x000000000000994d */ /* 0x000fea0003800000 */
[----:B------:R-:W1:Y:S01]  /*22f0*/  S2UR UR5, SR_CgaCtaId ;  /* 0x00000000000579c3 */ /* 0x000e620000008800 */
[----:B------:R-:W-:Y:S01]  /*2300*/  UMOV UR4, 0x400 ;  /* 0x0000040000047882 */ /* 0x000fe20000000000 */
[C-C-:B------:R-:W-:Y:S01]  /*2310*/  IMAD R5, R4.reuse, 0x2, R3.reuse ;  /* 0x0000000204057824 */ /* 0x140fe200078e0203 */
[----:B------:R-:W-:Y:S01]  /*2320*/  UIADD3 UR4, UPT, UPT, UR4, 0x26d0, URZ ;  /* 0x000026d004047890 */ /* 0x000fe2000fffe0ff */
[----:B0-----:R-:W-:Y:S01]  /*2330*/  IMAD R9, R4, 0x3, R3 ;  /* 0x0000000304097824 */ /* 0x001fe200078e0203 */
[----:B--2---:R-:W-:Y:S01]  /*2340*/  IADD3 R11, PT, PT, R3, R4, RZ ;  /* 0x00000004030b7210 */ /* 0x004fe20007ffe0ff */
[----:B------:R-:W0:Y:S01]  /*2350*/  LDCU.64 UR6, c[0x0][0x390] ;  /* 0x00007200ff0677ac */ /* 0x000e220008000a00 */
[----:B-1----:R-:W-:-:S06]  /*2360*/  ULEA UR4, UR5, UR4, 0x18 ;  /* 0x0000000405047291 */ /* 0x002fcc000f8ec0ff */
[----:B0-----:R-:W-:-:S07]  /*2370*/  LEA R13, R3, UR4, 0x2 ;  /* 0x00000004030d7c11 */ /* 0x001fce000f8e10ff */
.L_x_54:
[----:B0-----:R0:W1:Y:S01]  /*2380*/  LDS R0, [R13] ;  /* 0x000000000d007984 */ /* 0x0010620000000800 */
[C-C-:B------:R-:W-:Y:S01]  /*2390*/  IMAD R14, R4.reuse, 0x4, R13.reuse ;  /* 0x00000004040e7824 */ /* 0x140fe200078e020d */
[C---:B------:R-:W-:Y:S01]  /*23a0*/  LOP3.LUT R7, R3.reuse, 0x1e0, RZ, 0xc0, !PT ;  /* 0x000001e003077812 */ /* 0x040fe200078ec0ff */
[C-C-:B------:R-:W-:Y:S01]  /*23b0*/  IMAD R12, R4.reuse, 0x8, R13.reuse ;  /* 0x00000008040c7824 */ /* 0x140fe200078e020d */
[----:B------:R-:W-:Y:S01]  /*23c0*/  LOP3.LUT R6, R3, 0x1f, RZ, 0xc0, !PT ;  /* 0x0000001f03067812 */ /* 0x000fe200078ec0ff */
[----:B------:R-:W-:Y:S01]  /*23d0*/  IMAD R8, R4, 0xc, R13 ;  /* 0x0000000c04087824 */ /* 0x000fe200078e020d */
[----:B------:R-:W-:Y:S01]  /*23e0*/  LOP3.LUT R17, R5, 0x1e0, RZ, 0xc0, !PT ;  /* 0x000001e005117812 */ /* 0x000fe200078ec0ff */
[----:B------:R-:W2:Y:S01]  /*23f0*/  LDS R14, [R14] ;  /* 0x000000000e0e7984 */ /* 0x000ea20000000800 */
[----:B------:R-:W-:Y:S01]  /*2400*/  IMAD R7, R2, 0x200, R7 ;  /* 0x0000020002077824 */ /* 0x000fe200078e0207 */
[C---:B------:R-:W-:Y:S01]  /*2410*/  LOP3.LUT R15, R11.reuse, 0x1f, RZ, 0xc0, !PT ;  /* 0x0000001f0b0f7812 */ /* 0x040fe200078ec0ff */
[----:B0-----:R-:W-:Y:S01]  /*2420*/  IMAD R13, R4, 0x10, R13 ;  /* 0x00000010040d7824 */ /* 0x001fe200078e020d */
[----:B------:R-:W0:Y:S01]  /*2430*/  LDS R12, [R12] ;  /* 0x000000000c0c7984 */ /* 0x000e220000000800 */
[----:B------:R-:W-:Y:S01]  /*2440*/  IMAD.IADD R20, R6, 0x1, R7 ;  /* 0x0000000106147824 */ /* 0x000fe200078e0207 */
[----:B------:R-:W-:Y:S01]  /*2450*/  LOP3.LUT R7, R11, 0x1e0, RZ, 0xc0, !PT ;  /* 0x000001e00b077812 */ /* 0x000fe200078ec0ff */
[----:B------:R-:W-:Y:S01]  /*2460*/  IMAD R17, R2, 0x200, R17 ;  /* 0x0000020002117824 */ /* 0x000fe200078e0211 */
[----:B------:R-:W3:Y:S01]  /*2470*/  LDS R8, [R8] ;  /* 0x0000000008087984 */ /* 0x000ee20000000800 */
[----:B------:R-:W-:Y:S01]  /*2480*/  LOP3.LUT R16, R5, 0x1f, RZ, 0xc0, !PT ;  /* 0x0000001f05107812 */ /* 0x000fe200078ec0ff */
[----:B------:R-:W-:Y:S01]  /*2490*/  IMAD R5, R4, 0x4, R5 ;  /* 0x0000000404057824 */ /* 0x000fe200078e0205 */
[C---:B------:R-:W-:Y:S01]  /*24a0*/  LOP3.LUT R19, R9.reuse, 0x1e0, RZ, 0xc0, !PT ;  /* 0x000001e009137812 */ /* 0x040fe200078ec0ff */
[----:B------:R-:W-:Y:S01]  /*24b0*/  IMAD R10, R2, 0x200, R7 ;  /* 0x00000200020a7824 */ /* 0x000fe200078e0207 */
[----:B------:R-:W-:Y:S01]  /*24c0*/  LOP3.LUT R18, R9, 0x1f, RZ, 0xc0, !PT ;  /* 0x0000001f09127812 */ /* 0x000fe200078ec0ff */
[----:B------:R-:W-:Y:S01]  /*24d0*/  IMAD R9, R4, 0x4, R9 ;  /* 0x0000000404097824 */ /* 0x000fe200078e0209 */
[----:B------:R-:W-:Y:S01]  /*24e0*/  IADD3 R6, P1, PT, R20, UR6, RZ ;  /* 0x0000000614067c10 */ /* 0x000fe2000ff3e0ff */
[----:B------:R-:W-:Y:S01]  /*24f0*/  IMAD.IADD R15, R15, 0x1, R10 ;  /* 0x000000010f0f7824 */ /* 0x000fe200078e020a */
[----:B------:R-:W-:Y:S01]  /*2500*/  IADD3 R10, PT, PT, R16, R17, RZ ;  /* 0x00000011100a7210 */ /* 0x000fe20007ffe0ff */
[----:B------:R-:W-:Y:S01]  /*2510*/  IMAD R19, R2, 0x200, R19 ;  /* 0x0000020002137824 */ /* 0x000fe200078e0213 */
[----:B------:R-:W-:Y:S01]  /*2520*/  LEA.HI.X.SX32 R7, R20, UR7, 0x1, P1 ;  /* 0x0000000714077c11 */ /* 0x000fe200088f0eff */
[C---:B------:R-:W-:Y:S01]  /*2530*/  IMAD R11, R4.reuse, 0x4, R11 ;  /* 0x00000004040b7824 */ /* 0x040fe200078e020b */
[----:B------:R-:W-:-:S04]  /*2540*/  IADD3 R3, PT, PT, R4, R3, R4 ;  /* 0x0000000304037210 */ /* 0x000fc80007ffe004 */
[----:B------:R-:W-:Y:S01]  /*2550*/  IADD3 R3, PT, PT, R4, R3, R4 ;  /* 0x0000000304037210 */ /* 0x000fe20007ffe004 */
[----:B-1----:R-:W-:-:S05]  /*2560*/  VIADD R0, R0, 0x10 ;  /* 0x0000001000007836 */ /* 0x002fca0000000000 */
[----:B------:R-:W-:Y:S01]  /*2570*/  SHF.R.S32.HI R0, RZ, 0x5, R0 ;  /* 0x00000005ff007819 */ /* 0x000fe20000011400 */
[----:B--2---:R-:W-:Y:S01]  /*2580*/  VIADD R17, R14, 0x10 ;  /* 0x000000100e117836 */ /* 0x004fe20000000000 */
[----:B------:R-:W-:Y:S02]  /*2590*/  IADD3 R14, P2, PT, R15, UR6, RZ ;  /* 0x000000060f0e7c10 */ /* 0x000fe4000ff5e0ff */
[----:B------:R-:W-:Y:S01]  /*25a0*/  ISETP.GE.AND P0, PT, R0, -0x7f, PT ;  /* 0xffffff810000780c */ /* 0x000fe20003f06270 */
[----:B0-----:R-:W-:Y:S01]  /*25b0*/  VIADD R12, R12, 0x10 ;  /* 0x000000100c0c7836 */ /* 0x001fe20000000000 */
[----:B------:R-:W-:Y:S02]  /*25c0*/  VIMNMX R0, PT, PT, R0, 0x7f, PT ;  /* 0x0000007f00007848 */ /* 0x000fe40003fe0100 */
[----:B------:R-:W-:Y:S01]  /*25d0*/  SHF.R.S32.HI R17, RZ, 0x5, R17 ;  /* 0x00000005ff117819 */ /* 0x000fe20000011411 */
[----:B---3--:R-:W-:Y:S01]  /*25e0*/  VIADD R8, R8, 0x10 ;  /* 0x0000001008087836 */ /* 0x008fe20000000000 */
[----:B------:R-:W-:-:S02]  /*25f0*/  LOP3.LUT R0, R0, 0x80, RZ, 0x3c, !PT ;  /* 0x0000008000007812 */ /* 0x000fc400078e3cff */
[----:B------:R-:W-:Y:S02]  /*2600*/  SHF.R.S32.HI R12, RZ, 0x5, R12 ;  /* 0x00000005ff0c7819 */ /* 0x000fe4000001140c */
[----:B------:R-:W-:Y:S02]  /*2610*/  SHF.R.S32.HI R8, RZ, 0x5, R8 ;  /* 0x00000005ff087819 */ /* 0x000fe40000011408 */
[----:B------:R-:W-:Y:S02]  /*2620*/  LEA.HI.X.SX32 R15, R15, UR7, 0x1, P2 ;  /* 0x000000070f0f7c11 */ /* 0x000fe400090f0eff */
[C---:B------:R-:W-:Y:S02]  /*2630*/  ISETP.GE.AND P2, PT, R17.reuse, -0x7f, PT ;  /* 0xffffff811100780c */ /* 0x040fe40003f46270 */
[----:B------:R-:W-:Y:S01]  /*2640*/  SEL R21, R0, RZ, P0 ;  /* 0x000000ff00157207 */ /* 0x000fe20000000000 */
[----:B------:R-:W-:Y:S01]  /*2650*/  IMAD.IADD R0, R18, 0x1, R19 ;  /* 0x0000000112007824 */ /* 0x000fe200078e0213 */
[----:B------:R-:W-:-:S02]  /*2660*/  VIMNMX R17, PT, PT, R17, 0x7f, PT ;  /* 0x0000007f11117848 */ /* 0x000fc40003fe0100 */
[C---:B------:R-:W-:Y:S01]  /*2670*/  ISETP.GE.AND P3, PT, R12.reuse, -0x7f, PT ;  /* 0xffffff810c00780c */ /* 0x040fe20003f66270 */
[----:B------:R0:W-:Y:S01]  /*2680*/  STG.E.U8 desc[UR8][R6.64], R21 ;  /* 0x0000001506007986 */ /* 0x0001e2000c101108 */
[----:B------:R-:W-:Y:S02]  /*2690*/  VIMNMX R12, PT, PT, R12, 0x7f, PT ;  /* 0x0000007f0c0c7848 */ /* 0x000fe40003fe0100 */
[C---:B------:R-:W-:Y:S02]  /*26a0*/  ISETP.GE.AND P4, PT, R8.reuse, -0x7f, PT ;  /* 0xffffff810800780c */ /* 0x040fe40003f86270 */
[----:B------:R-:W-:Y:S02]  /*26b0*/  VIMNMX R8, PT, PT, R8, 0x7f, PT ;  /* 0x0000007f08087848 */ /* 0x000fe40003fe0100 */
[----:B------:R-:W-:Y:S02]  /*26c0*/  LOP3.LUT R17, R17, 0x80, RZ, 0x3c, !PT ;  /* 0x0000008011117812 */ /* 0x000fe400078e3cff */
[----:B------:R-:W-:-:S02]  /*26d0*/  IADD3 R18, P0, PT, R10, UR6, RZ ;  /* 0x000000060a127c10 */ /* 0x000fc4000ff1e0ff */
[----:B------:R-:W-:Y:S02]  /*26e0*/  LOP3.LUT R12, R12, 0x80, RZ, 0x3c, !PT ;  /* 0x000000800c0c7812 */ /* 0x000fe400078e3cff */
[----:B------:R-:W-:Y:S02]  /*26f0*/  IADD3 R16, P1, PT, R0, UR6, RZ ;  /* 0x0000000600107c10 */ /* 0x000fe4000ff3e0ff */
[----:B------:R-:W-:Y:S02]  /*2700*/  LOP3.LUT R8, R8, 0x80, RZ, 0x3c, !PT ;  /* 0x0000008008087812 */ /* 0x000fe400078e3cff */
[----:B0-----:R-:W-:Y:S02]  /*2710*/  SEL R7, R17, RZ, P2 ;  /* 0x000000ff11077207 */ /* 0x001fe40001000000 */
[----:B------:R-:W-:Y:S02]  /*2720*/  LEA.HI.X.SX32 R19, R10, UR7, 0x1, P0 ;  /* 0x000000070a137c11 */ /* 0x000fe400080f0eff */
[----:B------:R-:W-:Y:S01]  /*2730*/  SEL R21, R12, RZ, P3 ;  /* 0x000000ff0c157207 */ /* 0x000fe20001800000 */
[----:B------:R0:W-:Y:S01]  /*2740*/  STG.E.U8 desc[UR8][R14.64], R7 ;  /* 0x000000070e007986 */ /* 0x0001e2000c101108 */
[----:B------:R-:W-:-:S02]  /*2750*/  LEA.HI.X.SX32 R17, R0, UR7, 0x1, P1 ;  /* 0x0000000700117c11 */ /* 0x000fc400088f0eff */
[----:B------:R-:W-:Y:S01]  /*2760*/  SEL R23, R8, RZ, P4 ;  /* 0x000000ff08177207 */ /* 0x000fe20002000000 */
[----:B------:R0:W-:Y:S01]  /*2770*/  STG.E.U8 desc[UR8][R18.64], R21 ;  /* 0x0000001512007986 */ /* 0x0001e2000c101108 */
[----:B------:R-:W-:-:S03]  /*2780*/  ISETP.GE.U32.AND P0, PT, R3, 0x200, PT ;  /* 0x000002000300780c */ /* 0x000fc60003f06070 */
[----:B------:R0:W-:Y:S10]  /*2790*/  STG.E.U8 desc[UR8][R16.64], R23 ;  /* 0x0000001710007986 */ /* 0x0001f4000c101108 */
[----:B------:R-:W-:Y:S05]  /*27a0*/  @!P0 BRA `(.L_x_54) ;  /* 0xfffffff800f48947 */ /* 0x000fea000383ffff */
[----:B------:R-:W-:Y:S05]  /*27b0*/  EXIT ;  /* 0x000000000000794d */ /* 0x000fea0003800000 */
.L_x_55:
        /* <DEDUP_REMOVED lines=12> */
.L_x_74:


//--------------------- .nv.shared._Z7paddingPaS_ --------------------------
	.section	.nv.shared._Z7paddingPaS_,"aw",@nobits
	.sectionflags	@""
.nv.shared._Z7paddingPaS_:
	.zero		2180


//--------------------- .nv.shared.reserved.0     --------------------------
	.section	.nv.shared.reserved.0,"aw",@nobits
	.weak		__nv_reservedSMEM_offset_0_alias
	.size		__nv_reservedSMEM_offset_0_alias, 0, 64
	.other		__nv_reservedSMEM_offset_0_alias,@"STO_CUDA_RESERVED_SHARED STV_DEFAULT"
__nv_reservedSMEM_offset_0_alias:
	.zero		0
	.zero		64


//--------------------- .nv.shared._Z8winogradPaPsS_ --------------------------
	.section	.nv.shared._Z8winogradPaPsS_,"aw",@nobits
	.sectionflags	@""
	.align	4
.nv.shared._Z8winogradPaPsS_:
	.zero		4352


//--------------------- .nv.shared._Z4convPaS_S_  --------------------------
	.section	.nv.shared._Z4convPaS_S_,"aw",@nobits
	.sectionflags	@""
	.align	4
.nv.shared._Z4convPaS_S_:
	.zero		13008


//--------------------- .nv.constant0._Z7paddingPaS_ --------------------------
	.section	.nv.constant0._Z7paddingPaS_,"a",@progbits
	.sectionflags	@""
	.align	4
.nv.constant0._Z7paddingPaS_:
	.zero		912


//--------------------- .nv.constant0._Z8winogradPaPsS_ --------------------------
	.section	.nv.constant0._Z8winogradPaPsS_,"a",@progbits
	.sectionflags	@""
	.align	4
.nv.constant0._Z8winogradPaPsS_:
	.zero		920


//--------------------- .nv.constant0._Z4convPaS_S_ --------------------------
	.section	.nv.constant0._Z4convPaS_S_,"a",@progbits
	.sectionflags	@""
	.align	4
.nv.constant0._Z4convPaS_S_:
	.zero		920


//--------------------- SYMBOLS --------------------------

	.type		.nv.reservedSmem.offset0,@object
	.size		.nv.reservedSmem.offset0,0x4
	.type		.nv.reservedSmem.cap,@object
	.size		.nv.reservedSmem.cap,0x4
